//
// Generated by NVIDIA NVVM Compiler
//
// Compiler Build ID: CL-36424714
// Cuda compilation tools, release 13.0, V13.0.88
// Based on NVVM 20.0.0
//

.version 9.0
.target sm_100
.address_size 64

	// .globl	_Z19row_rmsnorm_f32_dimPfS_S_iif
.shared .align 4 .b8 _ZZ12block_reducefE8warpSums[128];
// _ZZ19row_rmsnorm_f32_dimPfS_S_iifE10shared_val has been demoted

.visible .entry _Z19row_rmsnorm_f32_dimPfS_S_iif(
	.param .u64 .ptr .align 1 _Z19row_rmsnorm_f32_dimPfS_S_iif_param_0,
	.param .u64 .ptr .align 1 _Z19row_rmsnorm_f32_dimPfS_S_iif_param_1,
	.param .u64 .ptr .align 1 _Z19row_rmsnorm_f32_dimPfS_S_iif_param_2,
	.param .u32 _Z19row_rmsnorm_f32_dimPfS_S_iif_param_3,
	.param .u32 _Z19row_rmsnorm_f32_dimPfS_S_iif_param_4,
	.param .f32 _Z19row_rmsnorm_f32_dimPfS_S_iif_param_5
)
{
	.reg .pred 	%p<20>;
	.reg .b32 	%r<44>;
	.reg .b32 	%f<43>;
	.reg .b64 	%rd<19>;
	// demoted variable
	.shared .align 4 .f32 _ZZ19row_rmsnorm_f32_dimPfS_S_iifE10shared_val;
	ld.param.u64 	%rd5, [_Z19row_rmsnorm_f32_dimPfS_S_iif_param_0];
	ld.param.u64 	%rd6, [_Z19row_rmsnorm_f32_dimPfS_S_iif_param_1];
	ld.param.u64 	%rd7, [_Z19row_rmsnorm_f32_dimPfS_S_iif_param_2];
	ld.param.u32 	%r10, [_Z19row_rmsnorm_f32_dimPfS_S_iif_param_3];
	ld.param.u32 	%r9, [_Z19row_rmsnorm_f32_dimPfS_S_iif_param_4];
	ld.param.f32 	%f10, [_Z19row_rmsnorm_f32_dimPfS_S_iif_param_5];
	mov.u32 	%r1, %ctaid.x;
	setp.gt.s32 	%p1, %r1, %r10;
	@%p1 bra 	$L__BB0_14;
	cvta.to.global.u64 	%rd8, %rd5;
	mul.lo.s32 	%r11, %r9, %r1;
	cvt.s64.s32 	%rd1, %r11;
	mul.wide.s32 	%rd9, %r11, 4;
	add.s64 	%rd2, %rd8, %rd9;
	mov.u32 	%r43, %tid.x;
	setp.ge.s32 	%p2, %r43, %r9;
	mov.f32 	%f41, 0f00000000;
	@%p2 bra 	$L__BB0_4;
	mov.f32 	%f41, 0f00000000;
	mov.u32 	%r3, %ntid.x;
	mov.u32 	%r42, %r43;
$L__BB0_3:
	mul.wide.s32 	%rd10, %r42, 4;
	add.s64 	%rd11, %rd2, %rd10;
	ld.global.f32 	%f13, [%rd11];
	fma.rn.f32 	%f41, %f13, %f13, %f41;
	add.s32 	%r42, %r42, %r3;
	setp.lt.s32 	%p3, %r42, %r9;
	@%p3 bra 	$L__BB0_3;
$L__BB0_4:
	and.b32  	%r12, %r43, 31;
	mov.b32 	%r13, %f41;
	shfl.sync.down.b32	%r14|%p4, %r13, 16, 31, -1;
	mov.b32 	%f14, %r14;
	add.f32 	%f15, %f41, %f14;
	mov.b32 	%r15, %f15;
	shfl.sync.down.b32	%r16|%p5, %r15, 8, 31, -1;
	mov.b32 	%f16, %r16;
	add.f32 	%f17, %f15, %f16;
	mov.b32 	%r17, %f17;
	shfl.sync.down.b32	%r18|%p6, %r17, 4, 31, -1;
	mov.b32 	%f18, %r18;
	add.f32 	%f19, %f17, %f18;
	mov.b32 	%r19, %f19;
	shfl.sync.down.b32	%r20|%p7, %r19, 2, 31, -1;
	mov.b32 	%f20, %r20;
	add.f32 	%f21, %f19, %f20;
	mov.b32 	%r21, %f21;
	shfl.sync.down.b32	%r22|%p8, %r21, 1, 31, -1;
	mov.b32 	%f22, %r22;
	add.f32 	%f4, %f21, %f22;
	setp.ne.s32 	%p9, %r12, 0;
	@%p9 bra 	$L__BB0_6;
	shr.u32 	%r23, %r43, 3;
	mov.u32 	%r24, _ZZ12block_reducefE8warpSums;
	add.s32 	%r25, %r24, %r23;
	st.shared.f32 	[%r25], %f4;
$L__BB0_6:
	bar.sync 	0;
	setp.gt.u32 	%p10, %r43, 31;
	@%p10 bra 	$L__BB0_11;
	mov.u32 	%r26, %ntid.x;
	add.s32 	%r27, %r26, 31;
	shr.u32 	%r28, %r27, 5;
	setp.ge.u32 	%p11, %r43, %r28;
	mov.f32 	%f42, 0f00000000;
	@%p11 bra 	$L__BB0_9;
	shl.b32 	%r29, %r43, 2;
	mov.u32 	%r30, _ZZ12block_reducefE8warpSums;
	add.s32 	%r31, %r30, %r29;
	ld.shared.f32 	%f42, [%r31];
$L__BB0_9:
	bar.sync 	0;
	mov.b32 	%r32, %f42;
	shfl.sync.down.b32	%r33|%p12, %r32, 16, 31, -1;
	mov.b32 	%f24, %r33;
	add.f32 	%f25, %f42, %f24;
	mov.b32 	%r34, %f25;
	shfl.sync.down.b32	%r35|%p13, %r34, 8, 31, -1;
	mov.b32 	%f26, %r35;
	add.f32 	%f27, %f25, %f26;
	mov.b32 	%r36, %f27;
	shfl.sync.down.b32	%r37|%p14, %r36, 4, 31, -1;
	mov.b32 	%f28, %r37;
	add.f32 	%f29, %f27, %f28;
	mov.b32 	%r38, %f29;
	shfl.sync.down.b32	%r39|%p15, %r38, 2, 31, -1;
	mov.b32 	%f30, %r39;
	add.f32 	%f31, %f29, %f30;
	mov.b32 	%r40, %f31;
	shfl.sync.down.b32	%r41|%p16, %r40, 1, 31, -1;
	mov.b32 	%f32, %r41;
	add.f32 	%f7, %f31, %f32;
	setp.ne.s32 	%p17, %r43, 0;
	@%p17 bra 	$L__BB0_11;
	st.shared.f32 	[_ZZ19row_rmsnorm_f32_dimPfS_S_iifE10shared_val], %f7;
$L__BB0_11:
	setp.ge.s32 	%p18, %r43, %r9;
	bar.sync 	0;
	ld.shared.f32 	%f33, [_ZZ19row_rmsnorm_f32_dimPfS_S_iifE10shared_val];
	cvt.rn.f32.s32 	%f34, %r9;
	div.rn.f32 	%f35, %f33, %f34;
	add.f32 	%f8, %f10, %f35;
	@%p18 bra 	$L__BB0_14;
	mov.u32 	%r6, %ntid.x;
	cvta.to.global.u64 	%rd3, %rd6;
	cvta.to.global.u64 	%rd4, %rd7;
	rsqrt.approx.f32 	%f9, %f8;
$L__BB0_13:
	cvt.s64.s32 	%rd12, %r43;
	mul.wide.s32 	%rd13, %r43, 4;
	add.s64 	%rd14, %rd2, %rd13;
	ld.global.f32 	%f36, [%rd14];
	add.s64 	%rd15, %rd3, %rd13;
	ld.global.f32 	%f37, [%rd15];
	mul.f32 	%f38, %f36, %f37;
	mul.f32 	%f39, %f9, %f38;
	add.s64 	%rd16, %rd12, %rd1;
	shl.b64 	%rd17, %rd16, 2;
	add.s64 	%rd18, %rd4, %rd17;
	st.global.f32 	[%rd18], %f39;
	add.s32 	%r43, %r43, %r6;
	setp.lt.s32 	%p19, %r43, %r9;
	@%p19 bra 	$L__BB0_13;
$L__BB0_14:
	ret;

}
	// .globl	_Z21rmsnorm_fp32_dim_simdPfS_S_iif
.visible .entry _Z21rmsnorm_fp32_dim_simdPfS_S_iif(
	.param .u64 .ptr .align 1 _Z21rmsnorm_fp32_dim_simdPfS_S_iif_param_0,
	.param .u64 .ptr .align 1 _Z21rmsnorm_fp32_dim_simdPfS_S_iif_param_1,
	.param .u64 .ptr .align 1 _Z21rmsnorm_fp32_dim_simdPfS_S_iif_param_2,
	.param .u32 _Z21rmsnorm_fp32_dim_simdPfS_S_iif_param_3,
	.param .u32 _Z21rmsnorm_fp32_dim_simdPfS_S_iif_param_4,
	.param .f32 _Z21rmsnorm_fp32_dim_simdPfS_S_iif_param_5
)
{
	.reg .pred 	%p<23>;
	.reg .b32 	%r<86>;
	.reg .b32 	%f<88>;
	.reg .b64 	%rd<23>;

	ld.param.u64 	%rd7, [_Z21rmsnorm_fp32_dim_simdPfS_S_iif_param_0];
	ld.param.u32 	%r30, [_Z21rmsnorm_fp32_dim_simdPfS_S_iif_param_3];
	ld.param.u32 	%r29, [_Z21rmsnorm_fp32_dim_simdPfS_S_iif_param_4];
	mov.u32 	%r1, %ctaid.x;
	mov.u32 	%r2, %tid.x;
	setp.gt.s32 	%p1, %r1, %r30;
	@%p1 bra 	$L__BB1_17;
	cvta.to.global.u64 	%rd1, %rd7;
	mul.lo.s32 	%r3, %r29, %r1;
	mul.wide.s32 	%rd8, %r3, 4;
	add.s64 	%rd2, %rd1, %rd8;
	shr.s32 	%r31, %r29, 31;
	shr.u32 	%r32, %r31, 30;
	add.s32 	%r33, %r29, %r32;
	shr.s32 	%r4, %r33, 2;
	setp.ge.s32 	%p2, %r2, %r4;
	mov.f32 	%f84, 0f00000000;
	@%p2 bra 	$L__BB1_8;
	mov.u32 	%r5, %ntid.x;
	add.s32 	%r34, %r2, %r5;
	max.u32 	%r35, %r4, %r34;
	setp.lt.u32 	%p3, %r34, %r4;
	selp.u32 	%r36, 1, 0, %p3;
	add.s32 	%r37, %r34, %r36;
	sub.s32 	%r38, %r35, %r37;
	div.u32 	%r39, %r38, %r5;
	add.s32 	%r6, %r39, %r36;
	and.b32  	%r40, %r6, 3;
	setp.eq.s32 	%p4, %r40, 3;
	mov.f32 	%f84, 0f00000000;
	mov.u32 	%r80, %r2;
	@%p4 bra 	$L__BB1_5;
	mul.wide.u32 	%rd9, %r2, 16;
	add.s64 	%rd11, %rd9, %rd8;
	add.s64 	%rd22, %rd1, %rd11;
	mul.wide.u32 	%rd4, %r5, 16;
	add.s32 	%r41, %r6, 1;
	and.b32  	%r42, %r41, 3;
	neg.s32 	%r78, %r42;
	mov.f32 	%f84, 0f00000000;
	mov.u32 	%r80, %r2;
$L__BB1_4:
	.pragma "nounroll";
	ld.global.v4.f32 	{%f18, %f19, %f20, %f21}, [%rd22];
	mul.f32 	%f22, %f19, %f19;
	fma.rn.f32 	%f23, %f18, %f18, %f22;
	fma.rn.f32 	%f24, %f20, %f20, %f23;
	fma.rn.f32 	%f25, %f21, %f21, %f24;
	add.f32 	%f84, %f84, %f25;
	add.s32 	%r80, %r80, %r5;
	add.s64 	%rd22, %rd22, %rd4;
	add.s32 	%r78, %r78, 1;
	setp.ne.s32 	%p5, %r78, 0;
	@%p5 bra 	$L__BB1_4;
$L__BB1_5:
	setp.lt.u32 	%p6, %r6, 3;
	@%p6 bra 	$L__BB1_8;
	shl.b32 	%r43, %r5, 1;
	add.s32 	%r83, %r80, %r43;
	shl.b32 	%r14, %r5, 2;
	mad.lo.s32 	%r82, %r5, 3, %r80;
	add.s32 	%r81, %r5, %r80;
$L__BB1_7:
	mul.wide.u32 	%rd12, %r80, 16;
	add.s64 	%rd13, %rd2, %rd12;
	ld.global.v4.f32 	{%f26, %f27, %f28, %f29}, [%rd13];
	mul.f32 	%f30, %f27, %f27;
	fma.rn.f32 	%f31, %f26, %f26, %f30;
	fma.rn.f32 	%f32, %f28, %f28, %f31;
	fma.rn.f32 	%f33, %f29, %f29, %f32;
	add.f32 	%f34, %f84, %f33;
	add.s32 	%r44, %r80, %r5;
	mul.wide.u32 	%rd14, %r81, 16;
	add.s64 	%rd15, %rd2, %rd14;
	ld.global.v4.f32 	{%f35, %f36, %f37, %f38}, [%rd15];
	mul.f32 	%f39, %f36, %f36;
	fma.rn.f32 	%f40, %f35, %f35, %f39;
	fma.rn.f32 	%f41, %f37, %f37, %f40;
	fma.rn.f32 	%f42, %f38, %f38, %f41;
	add.f32 	%f43, %f34, %f42;
	add.s32 	%r45, %r44, %r5;
	mul.wide.u32 	%rd16, %r83, 16;
	add.s64 	%rd17, %rd2, %rd16;
	ld.global.v4.f32 	{%f44, %f45, %f46, %f47}, [%rd17];
	mul.f32 	%f48, %f45, %f45;
	fma.rn.f32 	%f49, %f44, %f44, %f48;
	fma.rn.f32 	%f50, %f46, %f46, %f49;
	fma.rn.f32 	%f51, %f47, %f47, %f50;
	add.f32 	%f52, %f43, %f51;
	add.s32 	%r46, %r45, %r5;
	mul.wide.u32 	%rd18, %r82, 16;
	add.s64 	%rd19, %rd2, %rd18;
	ld.global.v4.f32 	{%f53, %f54, %f55, %f56}, [%rd19];
	mul.f32 	%f57, %f54, %f54;
	fma.rn.f32 	%f58, %f53, %f53, %f57;
	fma.rn.f32 	%f59, %f55, %f55, %f58;
	fma.rn.f32 	%f60, %f56, %f56, %f59;
	add.f32 	%f84, %f52, %f60;
	add.s32 	%r80, %r46, %r5;
	add.s32 	%r83, %r83, %r14;
	add.s32 	%r82, %r82, %r14;
	add.s32 	%r81, %r81, %r14;
	setp.lt.s32 	%p7, %r80, %r4;
	@%p7 bra 	$L__BB1_7;
$L__BB1_8:
	shl.b32 	%r47, %r4, 2;
	add.s32 	%r85, %r47, %r2;
	setp.ge.s32 	%p8, %r85, %r29;
	@%p8 bra 	$L__BB1_11;
	mov.u32 	%r26, %ntid.x;
$L__BB1_10:
	mul.wide.s32 	%rd20, %r85, 4;
	add.s64 	%rd21, %rd2, %rd20;
	ld.global.f32 	%f61, [%rd21];
	fma.rn.f32 	%f84, %f61, %f61, %f84;
	add.s32 	%r85, %r85, %r26;
	setp.lt.s32 	%p9, %r85, %r29;
	@%p9 bra 	$L__BB1_10;
$L__BB1_11:
	and.b32  	%r48, %r2, 31;
	mov.b32 	%r49, %f84;
	shfl.sync.down.b32	%r50|%p10, %r49, 16, 31, -1;
	mov.b32 	%f62, %r50;
	add.f32 	%f63, %f84, %f62;
	mov.b32 	%r51, %f63;
	shfl.sync.down.b32	%r52|%p11, %r51, 8, 31, -1;
	mov.b32 	%f64, %r52;
	add.f32 	%f65, %f63, %f64;
	mov.b32 	%r53, %f65;
	shfl.sync.down.b32	%r54|%p12, %r53, 4, 31, -1;
	mov.b32 	%f66, %r54;
	add.f32 	%f67, %f65, %f66;
	mov.b32 	%r55, %f67;
	shfl.sync.down.b32	%r56|%p13, %r55, 2, 31, -1;
	mov.b32 	%f68, %r56;
	add.f32 	%f69, %f67, %f68;
	mov.b32 	%r57, %f69;
	shfl.sync.down.b32	%r58|%p14, %r57, 1, 31, -1;
	mov.b32 	%f70, %r58;
	add.f32 	%f11, %f69, %f70;
	setp.ne.s32 	%p15, %r48, 0;
	@%p15 bra 	$L__BB1_13;
	shr.u32 	%r59, %r2, 3;
	mov.u32 	%r60, _ZZ12block_reducefE8warpSums;
	add.s32 	%r61, %r60, %r59;
	st.shared.f32 	[%r61], %f11;
$L__BB1_13:
	bar.sync 	0;
	setp.gt.u32 	%p16, %r2, 31;
	@%p16 bra 	$L__BB1_17;
	mov.u32 	%r62, %ntid.x;
	add.s32 	%r63, %r62, 31;
	shr.u32 	%r64, %r63, 5;
	setp.ge.u32 	%p17, %r2, %r64;
	mov.f32 	%f87, 0f00000000;
	@%p17 bra 	$L__BB1_16;
	shl.b32 	%r65, %r2, 2;
	mov.u32 	%r66, _ZZ12block_reducefE8warpSums;
	add.s32 	%r67, %r66, %r65;
	ld.shared.f32 	%f87, [%r67];
$L__BB1_16:
	bar.sync 	0;
	mov.b32 	%r68, %f87;
	shfl.sync.down.b32	%r69|%p18, %r68, 16, 31, -1;
	mov.b32 	%f72, %r69;
	add.f32 	%f73, %f87, %f72;
	mov.b32 	%r70, %f73;
	shfl.sync.down.b32	%r71|%p19, %r70, 8, 31, -1;
	mov.b32 	%f74, %r71;
	add.f32 	%f75, %f73, %f74;
	mov.b32 	%r72, %f75;
	shfl.sync.down.b32	%r73|%p20, %r72, 4, 31, -1;
	mov.b32 	%f76, %r73;
	add.f32 	%f77, %f75, %f76;
	mov.b32 	%r74, %f77;
	shfl.sync.down.b32	%r75|%p21, %r74, 2, 31, -1;
	mov.b32 	%f78, %r75;
	add.f32 	%f79, %f77, %f78;
	mov.b32 	%r76, %f79;
	shfl.sync.down.b32	%r77|%p22, %r76, 1, 31, -1;
$L__BB1_17:
	ret;

}


// ===== COMPILED SASS (sm_100) =====

	.target	sm_100

	.elftype	@"ET_EXEC"


//--------------------- .note.nv.tkinfo           --------------------------
	.section	.note.nv.tkinfo,"",@"SHT_NOTE"
	.sectionflags	@"SHF_NOTE_NV_TKINFO"
	.tkinfo
        /*0018*/ 	.word	0x00000002
        /*0030*/ 	.string	""
        /*0030*/ 	.string	"ptxas"
        /*0030*/ 	.string	"Cuda compilation tools, release 13.0, V13.0.88"
        /*0030*/ 	.string	"Build cuda_13.0.r13.0/compiler.36424714_0"
        /*0030*/ 	.string	"-arch sm_100 -m 64 "



//--------------------- .note.nv.cuinfo           --------------------------
	.section	.note.nv.cuinfo,"",@"SHT_NOTE"
	.sectionflags	@"SHF_NOTE_NV_CUINFO"
        /*0018*/ 	.short	0x0002
        /*001a*/ 	.short	0x0064
        /*001c*/ 	.short	0x0082
	.zero		2


//--------------------- .nv.info                  --------------------------
	.section	.nv.info,"",@"SHT_CUDA_INFO"
	.align	4


	//----- nvinfo : EIATTR_REGCOUNT
	.align		4
        /*0000*/ 	.byte	0x04, 0x2f
        /*0002*/ 	.short	(.L_1 - .L_0)
	.align		4
.L_0:
        /*0004*/ 	.word	index@(_Z19row_rmsnorm_f32_dimPfS_S_iif)
        /*0008*/ 	.word	0x00000012


	//----- nvinfo : EIATTR_FRAME_SIZE
	.align		4
.L_1:
        /*000c*/ 	.byte	0x04, 0x11
        /*000e*/ 	.short	(.L_3 - .L_2)
	.align		4
.L_2:
        /*0010*/ 	.word	index@($__internal_0_$__cuda_sm3x_div_rn_noftz_f32_slowpath)
        /*0014*/ 	.word	0x00000000


	//----- nvinfo : EIATTR_FRAME_SIZE
	.align		4
.L_3:
        /*0018*/ 	.byte	0x04, 0x11
        /*001a*/ 	.short	(.L_5 - .L_4)
	.align		4
.L_4:
        /*001c*/ 	.word	index@(_Z19row_rmsnorm_f32_dimPfS_S_iif)
        /*0020*/ 	.word	0x00000000


	//----- nvinfo : EIATTR_REGCOUNT
	.align		4
.L_5:
        /*0024*/ 	.byte	0x04, 0x2f
        /*0026*/ 	.short	(.L_7 - .L_6)
	.align		4
.L_6:
        /*0028*/ 	.word	index@(_Z21rmsnorm_fp32_dim_simdPfS_S_iif)
        /*002c*/ 	.word	0x00000020


	//----- nvinfo : EIATTR_FRAME_SIZE
	.align		4
.L_7:
        /*0030*/ 	.byte	0x04, 0x11
        /*0032*/ 	.short	(.L_9 - .L_8)
	.align		4
.L_8:
        /*0034*/ 	.word	index@(_Z21rmsnorm_fp32_dim_simdPfS_S_iif)
        /*0038*/ 	.word	0x00000000


	//----- nvinfo : EIATTR_MIN_STACK_SIZE
	.align		4
.L_9:
        /*003c*/ 	.byte	0x04, 0x12
        /*003e*/ 	.short	(.L_11 - .L_10)
	.align		4
.L_10:
        /*0040*/ 	.word	index@(_Z21rmsnorm_fp32_dim_simdPfS_S_iif)
        /*0044*/ 	.word	0x00000000


	//----- nvinfo : EIATTR_MIN_STACK_SIZE
	.align		4
.L_11:
        /*0048*/ 	.byte	0x04, 0x12
        /*004a*/ 	.short	(.L_13 - .L_12)
	.align		4
.L_12:
        /*004c*/ 	.word	index@(_Z19row_rmsnorm_f32_dimPfS_S_iif)
        /*0050*/ 	.word	0x00000000
.L_13:


//--------------------- .nv.compat                --------------------------
	.section	.nv.compat,"",@"SHT_CUDA_COMPAT_INFO"
	.align	4
        /*0000*/ 	.byte	0x02, 0x09, 0x00, 0x00, 0x02, 0x02, 0x01, 0x00, 0x02, 0x05, 0x05, 0x00, 0x03, 0x07, 0x01, 0x01
        /*0010*/ 	.byte	0x02, 0x03, 0x00, 0x00, 0x02, 0x06, 0x01, 0x00, 0x04, 0x0b, 0x08, 0x00, 0x01, 0x00, 0x00, 0x00
        /*0020*/ 	.byte	0x00, 0x00, 0x00, 0x00


//--------------------- .nv.info._Z21rmsnorm_fp32_dim_simdPfS_S_iif --------------------------
	.section	.nv.info._Z21rmsnorm_fp32_dim_simdPfS_S_iif,"",@"SHT_CUDA_INFO"
	.sectionflags	@""
	.align	4


	//----- nvinfo : EIATTR_CUDA_API_VERSION
	.align		4
        /*0000*/ 	.byte	0x04, 0x37
        /*0002*/ 	.short	(.L_15 - .L_14)
.L_14:
        /*0004*/ 	.word	0x00000082


	//----- nvinfo : EIATTR_KPARAM_INFO
	.align		4
.L_15:
        /*0008*/ 	.byte	0x04, 0x17
        /*000a*/ 	.short	(.L_17 - .L_16)
.L_16:
        /*000c*/ 	.word	0x00000000
        /*0010*/ 	.short	0x0005
        /*0012*/ 	.short	0x0020
        /*0014*/ 	.byte	0x00, 0xf0, 0x11, 0x00


	//----- nvinfo : EIATTR_KPARAM_INFO
	.align		4
.L_17:
        /*0018*/ 	.byte	0x04, 0x17
        /*001a*/ 	.short	(.L_19 - .L_18)
.L_18:
        /*001c*/ 	.word	0x00000000
        /*0020*/ 	.short	0x0004
        /*0022*/ 	.short	0x001c
        /*0024*/ 	.byte	0x00, 0xf0, 0x11, 0x00


	//----- nvinfo : EIATTR_KPARAM_INFO
	.align		4
.L_19:
        /*0028*/ 	.byte	0x04, 0x17
        /*002a*/ 	.short	(.L_21 - .L_20)
.L_20:
        /*002c*/ 	.word	0x00000000
        /*0030*/ 	.short	0x0003
        /*0032*/ 	.short	0x0018
        /*0034*/ 	.byte	0x00, 0xf0, 0x11, 0x00


	//----- nvinfo : EIATTR_KPARAM_INFO
	.align		4
.L_21:
        /*0038*/ 	.byte	0x04, 0x17
        /*003a*/ 	.short	(.L_23 - .L_22)
.L_22:
        /*003c*/ 	.word	0x00000000
        /*0040*/ 	.short	0x0002
        /*0042*/ 	.short	0x0010
        /*0044*/ 	.byte	0x00, 0xf5, 0x21, 0x00


	//----- nvinfo : EIATTR_KPARAM_INFO
	.align		4
.L_23:
        /*0048*/ 	.byte	0x04, 0x17
        /*004a*/ 	.short	(.L_25 - .L_24)
.L_24:
        /*004c*/ 	.word	0x00000000
        /*0050*/ 	.short	0x0001
        /*0052*/ 	.short	0x0008
        /*0054*/ 	.byte	0x00, 0xf5, 0x21, 0x00


	//----- nvinfo : EIATTR_KPARAM_INFO
	.align		4
.L_25:
        /*0058*/ 	.byte	0x04, 0x17
        /*005a*/ 	.short	(.L_27 - .L_26)
.L_26:
        /*005c*/ 	.word	0x00000000
        /*0060*/ 	.short	0x0000
        /*0062*/ 	.short	0x0000
        /*0064*/ 	.byte	0x00, 0xf5, 0x21, 0x00


	//----- nvinfo : EIATTR_SPARSE_MMA_MASK
	.align		4
.L_27:
        /*0068*/ 	.byte	0x03, 0x50
        /*006a*/ 	.short	0x0000


	//----- nvinfo : EIATTR_MAXREG_COUNT
	.align		4
        /*006c*/ 	.byte	0x03, 0x1b
        /*006e*/ 	.short	0x00ff


	//----- nvinfo : EIATTR_NUM_BARRIERS
	.align		4
        /*0070*/ 	.byte	0x02, 0x4c
        /*0072*/ 	.byte	0x01
	.zero		1


	//----- nvinfo : EIATTR_MERCURY_ISA_VERSION
	.align		4
        /*0074*/ 	.byte	0x03, 0x5f
        /*0076*/ 	.short	0x0101


	//----- nvinfo : EIATTR_COOP_GROUP_MASK_REGIDS
	.align		4
        /*0078*/ 	.byte	0x04, 0x29
        /*007a*/ 	.short	(.L_29 - .L_28)


	//   ....[0]....
.L_28:
        /*007c*/ 	.word	0xffffffff


	//   ....[1]....
        /*0080*/ 	.word	0xffffffff


	//   ....[2]....
        /*0084*/ 	.word	0xffffffff


	//   ....[3]....
        /*0088*/ 	.word	0xffffffff


	//   ....[4]....
        /*008c*/ 	.word	0xffffffff


	//----- nvinfo : EIATTR_COOP_GROUP_INSTR_OFFSETS
	.align		4
.L_29:
        /*0090*/ 	.byte	0x04, 0x28
        /*0092*/ 	.short	(.L_31 - .L_30)


	//   ....[0]....
.L_30:
        /*0094*/ 	.word	0x000007e0


	//   ....[1]....
        /*0098*/ 	.word	0x00000840


	//   ....[2]....
        /*009c*/ 	.word	0x00000880


	//   ....[3]....
        /*00a0*/ 	.word	0x000008a0


	//   ....[4]....
        /*00a4*/ 	.word	0x000008c0


	//----- nvinfo : EIATTR_VRC_CTA_INIT_COUNT
	.align		4
.L_31:
        /*00a8*/ 	.byte	0x02, 0x4a
	.zero		1
	.zero		1


	//----- nvinfo : EIATTR_EXIT_INSTR_OFFSETS
	.align		4
        /*00ac*/ 	.byte	0x04, 0x1c
        /*00ae*/ 	.short	(.L_33 - .L_32)


	//   ....[0]....
.L_32:
        /*00b0*/ 	.word	0x00000040


	//   ....[1]....
        /*00b4*/ 	.word	0x00000900


	//   ....[2]....
        /*00b8*/ 	.word	0x00000920


	//----- nvinfo : EIATTR_CRS_STACK_SIZE
	.align		4
.L_33:
        /*00bc*/ 	.byte	0x04, 0x1e
        /*00be*/ 	.short	(.L_35 - .L_34)
.L_34:
        /*00c0*/ 	.word	0x00000000


	//----- nvinfo : EIATTR_CBANK_PARAM_SIZE
	.align		4
.L_35:
        /*00c4*/ 	.byte	0x03, 0x19
        /*00c6*/ 	.short	0x0024


	//----- nvinfo : EIATTR_PARAM_CBANK
	.align		4
        /*00c8*/ 	.byte	0x04, 0x0a
        /*00ca*/ 	.short	(.L_37 - .L_36)
	.align		4
.L_36:
        /*00cc*/ 	.word	index@(.nv.constant0._Z21rmsnorm_fp32_dim_simdPfS_S_iif)
        /*00d0*/ 	.short	0x0380
        /*00d2*/ 	.short	0x0024


	//----- nvinfo : EIATTR_SW_WAR
	.align		4
.L_37:
        /*00d4*/ 	.byte	0x04, 0x36
        /*00d6*/ 	.short	(.L_39 - .L_38)
.L_38:
        /*00d8*/ 	.word	0x00000008
.L_39:


//--------------------- .nv.info._Z19row_rmsnorm_f32_dimPfS_S_iif --------------------------
	.section	.nv.info._Z19row_rmsnorm_f32_dimPfS_S_iif,"",@"SHT_CUDA_INFO"
	.sectionflags	@""
	.align	4


	//----- nvinfo : EIATTR_CUDA_API_VERSION
	.align		4
        /*0000*/ 	.byte	0x04, 0x37
        /*0002*/ 	.short	(.L_41 - .L_40)
.L_40:
        /*0004*/ 	.word	0x00000082


	//----- nvinfo : EIATTR_KPARAM_INFO
	.align		4
.L_41:
        /*0008*/ 	.byte	0x04, 0x17
        /*000a*/ 	.short	(.L_43 - .L_42)
.L_42:
        /*000c*/ 	.word	0x00000000
        /*0010*/ 	.short	0x0005
        /*0012*/ 	.short	0x0020
        /*0014*/ 	.byte	0x00, 0xf0, 0x11, 0x00


	//----- nvinfo : EIATTR_KPARAM_INFO
	.align		4
.L_43:
        /*0018*/ 	.byte	0x04, 0x17
        /*001a*/ 	.short	(.L_45 - .L_44)
.L_44:
        /*001c*/ 	.word	0x00000000
        /*0020*/ 	.short	0x0004
        /*0022*/ 	.short	0x001c
        /*0024*/ 	.byte	0x00, 0xf0, 0x11, 0x00


	//----- nvinfo : EIATTR_KPARAM_INFO
	.align		4
.L_45:
        /*0028*/ 	.byte	0x04, 0x17
        /*002a*/ 	.short	(.L_47 - .L_46)
.L_46:
        /*002c*/ 	.word	0x00000000
        /*0030*/ 	.short	0x0003
        /*0032*/ 	.short	0x0018
        /*0034*/ 	.byte	0x00, 0xf0, 0x11, 0x00


	//----- nvinfo : EIATTR_KPARAM_INFO
	.align		4
.L_47:
        /*0038*/ 	.byte	0x04, 0x17
        /*003a*/ 	.short	(.L_49 - .L_48)
.L_48:
        /*003c*/ 	.word	0x00000000
        /*0040*/ 	.short	0x0002
        /*0042*/ 	.short	0x0010
        /*0044*/ 	.byte	0x00, 0xf5, 0x21, 0x00


	//----- nvinfo : EIATTR_KPARAM_INFO
	.align		4
.L_49:
        /*0048*/ 	.byte	0x04, 0x17
        /*004a*/ 	.short	(.L_51 - .L_50)
.L_50:
        /*004c*/ 	.word	0x00000000
        /*0050*/ 	.short	0x0001
        /*0052*/ 	.short	0x0008
        /*0054*/ 	.byte	0x00, 0xf5, 0x21, 0x00


	//----- nvinfo : EIATTR_KPARAM_INFO
	.align		4
.L_51:
        /*0058*/ 	.byte	0x04, 0x17
        /*005a*/ 	.short	(.L_53 - .L_52)
.L_52:
        /*005c*/ 	.word	0x00000000
        /*0060*/ 	.short	0x0000
        /*0062*/ 	.short	0x0000
        /*0064*/ 	.byte	0x00, 0xf5, 0x21, 0x00


	//----- nvinfo : EIATTR_SPARSE_MMA_MASK
	.align		4
.L_53:
        /*0068*/ 	.byte	0x03, 0x50
        /*006a*/ 	.short	0x0000


	//----- nvinfo : EIATTR_MAXREG_COUNT
	.align		4
        /*006c*/ 	.byte	0x03, 0x1b
        /*006e*/ 	.short	0x00ff


	//----- nvinfo : EIATTR_NUM_BARRIERS
	.align		4
        /*0070*/ 	.byte	0x02, 0x4c
        /*0072*/ 	.byte	0x01
	.zero		1


	//----- nvinfo : EIATTR_MERCURY_ISA_VERSION
	.align		4
        /*0074*/ 	.byte	0x03, 0x5f
        /*0076*/ 	.short	0x0101


	//----- nvinfo : EIATTR_COOP_GROUP_MASK_REGIDS
	.align		4
        /*0078*/ 	.byte	0x04, 0x29
        /*007a*/ 	.short	(.L_55 - .L_54)


	//   ....[0]....
.L_54:
        /*007c*/ 	.word	0xffffffff


	//   ....[1]....
        /*0080*/ 	.word	0xffffffff


	//   ....[2]....
        /*0084*/ 	.word	0xffffffff


	//   ....[3]....
        /*0088*/ 	.word	0xffffffff


	//   ....[4]....
        /*008c*/ 	.word	0xffffffff


	//   ....[5]....
        /*0090*/ 	.word	0xffffffff


	//   ....[6]....
        /*0094*/ 	.word	0xffffffff


	//   ....[7]....
        /*0098*/ 	.word	0xffffffff


	//   ....[8]....
        /*009c*/ 	.word	0xffffffff


	//   ....[9]....
        /*00a0*/ 	.word	0xffffffff


	//----- nvinfo : EIATTR_COOP_GROUP_INSTR_OFFSETS
	.align		4
.L_55:
        /*00a4*/ 	.byte	0x04, 0x28
        /*00a6*/ 	.short	(.L_57 - .L_56)


	//   ....[0]....
.L_56:
        /*00a8*/ 	.word	0x00000190


	//   ....[1]....
        /*00ac*/ 	.word	0x00000200


	//   ....[2]....
        /*00b0*/ 	.word	0x00000250


	//   ....[3]....
        /*00b4*/ 	.word	0x00000270


	//   ....[4]....
        /*00b8*/ 	.word	0x00000290


	//   ....[5]....
        /*00bc*/ 	.word	0x000003d0


	//   ....[6]....
        /*00c0*/ 	.word	0x00000400


	//   ....[7]....
        /*00c4*/ 	.word	0x00000430


	//   ....[8]....
        /*00c8*/ 	.word	0x00000450


	//   ....[9]....
        /*00cc*/ 	.word	0x00000470


	//----- nvinfo : EIATTR_VRC_CTA_INIT_COUNT
	.align		4
.L_57:
        /*00d0*/ 	.byte	0x02, 0x4a
	.zero		1
	.zero		1


	//----- nvinfo : EIATTR_EXIT_INSTR_OFFSETS
	.align		4
        /*00d4*/ 	.byte	0x04, 0x1c
        /*00d6*/ 	.short	(.L_59 - .L_58)


	//   ....[0]....
.L_58:
        /*00d8*/ 	.word	0x00000040


	//   ....[1]....
        /*00dc*/ 	.word	0x000005e0


	//   ....[2]....
        /*00e0*/ 	.word	0x00000760


	//----- nvinfo : EIATTR_CRS_STACK_SIZE
	.align		4
.L_59:
        /*00e4*/ 	.byte	0x04, 0x1e
        /*00e6*/ 	.short	(.L_61 - .L_60)
.L_60:
        /*00e8*/ 	.word	0x00000000


	//----- nvinfo : EIATTR_CBANK_PARAM_SIZE
	.align		4
.L_61:
        /*00ec*/ 	.byte	0x03, 0x19
        /*00ee*/ 	.short	0x0024


	//----- nvinfo : EIATTR_PARAM_CBANK
	.align		4
        /*00f0*/ 	.byte	0x04, 0x0a
        /*00f2*/ 	.short	(.L_63 - .L_62)
	.align		4
.L_62:
        /*00f4*/ 	.word	index@(.nv.constant0._Z19row_rmsnorm_f32_dimPfS_S_iif)
        /*00f8*/ 	.short	0x0380
        /*00fa*/ 	.short	0x0024


	//----- nvinfo : EIATTR_SW_WAR
	.align		4
.L_63:
        /*00fc*/ 	.byte	0x04, 0x36
        /*00fe*/ 	.short	(.L_65 - .L_64)
.L_64:
        /*0100*/ 	.word	0x00000008
.L_65:


//--------------------- .nv.callgraph             --------------------------
	.section	.nv.callgraph,"",@"SHT_CUDA_CALLGRAPH"
	.align	4
	.sectionentsize	8
	.align		4
        /*0000*/ 	.word	0x00000000
	.align		4
        /*0004*/ 	.word	0xffffffff
	.align		4
        /*0008*/ 	.word	0x00000000
	.align		4
        /*000c*/ 	.word	0xfffffffe
	.align		4
        /*0010*/ 	.word	0x00000000
	.align		4
        /*0014*/ 	.word	0xfffffffd
	.align		4
        /*0018*/ 	.word	0x00000000
	.align		4
        /*001c*/ 	.word	0xfffffffc


//--------------------- .text._Z21rmsnorm_fp32_dim_simdPfS_S_iif --------------------------
	.section	.text._Z21rmsnorm_fp32_dim_simdPfS_S_iif,"ax",@progbits
	.align	128
        .global         _Z21rmsnorm_fp32_dim_simdPfS_S_iif
        .type           _Z21rmsnorm_fp32_dim_simdPfS_S_iif,@function
        .size           _Z21rmsnorm_fp32_dim_simdPfS_S_iif,(.L_x_26 - _Z21rmsnorm_fp32_dim_simdPfS_S_iif)
        .other          _Z21rmsnorm_fp32_dim_simdPfS_S_iif,@"STO_CUDA_ENTRY STV_DEFAULT"
_Z21rmsnorm_fp32_dim_simdPfS_S_iif:
.text._Z21rmsnorm_fp32_dim_simdPfS_S_iif:
[----:B------:R-:W-:Y:S08]  /*0000*/  LDC R1, c[0x0][0x37c] ;  /* 0x0000df00ff017b82 */ /* 0x000ff00000000800 */
[----:B------:R-:W0:Y:S08]  /*0010*/  S2UR UR4, SR_CTAID.X ;  /* 0x00000000000479c3 */ /* 0x000e300000002500 */
[----:B------:R-:W0:Y:S02]  /*0020*/  LDC R0, c[0x0][0x398] ;  /* 0x0000e600ff007b82 */ /* 0x000e240000000800 */
[----:B0-----:R-:W-:-:S13]  /*0030*/  ISETP.LT.AND P0, PT, R0, UR4, PT ;  /* 0x0000000400007c0c */ /* 0x001fda000bf01270 */
[----:B------:R-:W-:Y:S05]  /*0040*/  @P0 EXIT ;  /* 0x000000000000094d */ /* 0x000fea0003800000 */
[----:B------:R-:W0:Y:S01]  /*0050*/  LDC R0, c[0x0][0x39c] ;  /* 0x0000e700ff007b82 */ /* 0x000e220000000800 */
[----:B------:R-:W1:Y:S01]  /*0060*/  S2R R20, SR_TID.X ;  /* 0x0000000000147919 */ /* 0x000e620000002100 */
[----:B------:R-:W2:Y:S01]  /*0070*/  LDCU.64 UR6, c[0x0][0x380] ;  /* 0x00007000ff0677ac */ /* 0x000ea20008000a00 */
[----:B------:R-:W-:Y:S01]  /*0080*/  BSSY.RECONVERGENT B0, `(.L_x_0) ;  /* 0x0000069000007945 */ /* 0x000fe20003800200 */
[----:B------:R-:W-:Y:S01]  /*0090*/  HFMA2 R22, -RZ, RZ, 0, 0 ;  /* 0x00000000ff167431 */ /* 0x000fe200000001ff */
[----:B0-----:R-:W-:Y:S01]  /*00a0*/  SHF.R.S32.HI R3, RZ, 0x1f, R0 ;  /* 0x0000001fff037819 */ /* 0x001fe20000011400 */
[----:B------:R-:W-:Y:S01]  /*00b0*/  IMAD R4, R0, UR4, RZ ;  /* 0x0000000400047c24 */ /* 0x000fe2000f8e02ff */
[----:B------:R-:W0:Y:S02]  /*00c0*/  LDCU.64 UR4, c[0x0][0x358] ;  /* 0x00006b00ff0477ac */ /* 0x000e240008000a00 */
[----:B------:R-:W-:Y:S01]  /*00d0*/  LEA.HI R3, R3, R0, RZ, 0x2 ;  /* 0x0000000003037211 */ /* 0x000fe200078f10ff */
[----:B------:R-:W-:-:S03]  /*00e0*/  IMAD.WIDE R4, R4, 0x4, RZ ;  /* 0x0000000404047825 */ /* 0x000fc600078e02ff */
[----:B------:R-:W-:Y:S02]  /*00f0*/  SHF.R.S32.HI R21, RZ, 0x2, R3 ;  /* 0x00000002ff157819 */ /* 0x000fe40000011403 */
[----:B--2---:R-:W-:Y:S02]  /*0100*/  IADD3 R2, P1, PT, R4, UR6, RZ ;  /* 0x0000000604027c10 */ /* 0x004fe4000ff3e0ff */
[----:B-1----:R-:W-:Y:S02]  /*0110*/  ISETP.GE.AND P0, PT, R20, R21, PT ;  /* 0x000000151400720c */ /* 0x002fe40003f06270 */
[----:B------:R-:W-:-:S11]  /*0120*/  IADD3.X R3, PT, PT, R5, UR7, RZ, P1, !PT ;  /* 0x0000000705037c10 */ /* 0x000fd60008ffe4ff */
[----:B0-----:R-:W-:Y:S05]  /*0130*/  @P0 BRA `(.L_x_1) ;  /* 0x0000000400740947 */ /* 0x001fea0003800000 */
[----:B------:R-:W0:Y:S01]  /*0140*/  LDC R23, c[0x0][0x360] ;  /* 0x0000d800ff177b82 */ /* 0x000e220000000800 */
[----:B------:R-:W-:Y:S01]  /*0150*/  BSSY.RECONVERGENT B1, `(.L_x_2) ;  /* 0x0000034000017945 */ /* 0x000fe20003800200 */
[----:B------:R-:W-:Y:S01]  /*0160*/  MOV R22, RZ ;  /* 0x000000ff00167202 */ /* 0x000fe20000000f00 */
[----:B------:R-:W-:Y:S01]  /*0170*/  IMAD.MOV.U32 R24, RZ, RZ, R20 ;  /* 0x000000ffff187224 */ /* 0x000fe200078e0014 */
[----:B0-----:R-:W0:Y:S01]  /*0180*/  I2F.U32.RP R11, R23 ;  /* 0x00000017000b7306 */ /* 0x001e220000209000 */
[----:B------:R-:W-:Y:S02]  /*0190*/  IADD3 R8, PT, PT, R20, R23, RZ ;  /* 0x0000001714087210 */ /* 0x000fe40007ffe0ff */
[----:B------:R-:W-:Y:S02]  /*01a0*/  ISETP.NE.U32.AND P2, PT, R23, RZ, PT ;  /* 0x000000ff1700720c */ /* 0x000fe40003f45070 */
[----:B------:R-:W-:Y:S02]  /*01b0*/  ISETP.GE.U32.AND P0, PT, R8, R21, PT ;  /* 0x000000150800720c */ /* 0x000fe40003f06070 */
[----:B------:R-:W-:Y:S01]  /*01c0*/  VIMNMX.U32 R9, PT, PT, R21, R8, !PT ;  /* 0x0000000815097248 */ /* 0x000fe20007fe0000 */
[----:B0-----:R-:W0:Y:S02]  /*01d0*/  MUFU.RCP R11, R11 ;  /* 0x0000000b000b7308 */ /* 0x001e240000001000 */
[----:B0-----:R-:W-:-:S06]  /*01e0*/  IADD3 R6, PT, PT, R11, 0xffffffe, RZ ;  /* 0x0ffffffe0b067810 */ /* 0x001fcc0007ffe0ff */
[----:B------:R0:W1:Y:S02]  /*01f0*/  F2I.FTZ.U32.TRUNC.NTZ R7, R6 ;  /* 0x0000000600077305 */ /* 0x000064000021f000 */
[----:B0-----:R-:W-:Y:S01]  /*0200*/  MOV R6, RZ ;  /* 0x000000ff00067202 */ /* 0x001fe20000000f00 */
[----:B-1----:R-:W-:-:S04]  /*0210*/  IMAD.MOV R10, RZ, RZ, -R7 ;  /* 0x000000ffff0a7224 */ /* 0x002fc800078e0a07 */
[----:B------:R-:W-:Y:S01]  /*0220*/  IMAD R13, R10, R23, RZ ;  /* 0x000000170a0d7224 */ /* 0x000fe200078e02ff */
[----:B------:R-:W-:-:S03]  /*0230*/  SEL R10, RZ, 0x1, P0 ;  /* 0x00000001ff0a7807 */ /* 0x000fc60000000000 */
[----:B------:R-:W-:Y:S01]  /*0240*/  IMAD.HI.U32 R7, R7, R13, R6 ;  /* 0x0000000d07077227 */ /* 0x000fe200078e0006 */
[----:B------:R-:W-:-:S05]  /*0250*/  IADD3 R8, PT, PT, R9, -R8, -R10 ;  /* 0x8000000809087210 */ /* 0x000fca0007ffe80a */
[----:B------:R-:W-:-:S04]  /*0260*/  IMAD.HI.U32 R7, R7, R8, RZ ;  /* 0x0000000807077227 */ /* 0x000fc800078e00ff */
[----:B------:R-:W-:-:S04]  /*0270*/  IMAD.MOV R6, RZ, RZ, -R7 ;  /* 0x000000ffff067224 */ /* 0x000fc800078e0a07 */
[----:B------:R-:W-:-:S05]  /*0280*/  IMAD R8, R23, R6, R8 ;  /* 0x0000000617087224 */ /* 0x000fca00078e0208 */
[----:B------:R-:W-:-:S13]  /*0290*/  ISETP.GE.U32.AND P0, PT, R8, R23, PT ;  /* 0x000000170800720c */ /* 0x000fda0003f06070 */
[-C--:B------:R-:W-:Y:S02]  /*02a0*/  @P0 IADD3 R8, PT, PT, R8, -R23.reuse, RZ ;  /* 0x8000001708080210 */ /* 0x080fe40007ffe0ff */
[----:B------:R-:W-:Y:S02]  /*02b0*/  @P0 IADD3 R7, PT, PT, R7, 0x1, RZ ;  /* 0x0000000107070810 */ /* 0x000fe40007ffe0ff */
[----:B------:R-:W-:-:S13]  /*02c0*/  ISETP.GE.U32.AND P1, PT, R8, R23, PT ;  /* 0x000000170800720c */ /* 0x000fda0003f26070 */
[----:B------:R-:W-:Y:S01]  /*02d0*/  @P1 VIADD R7, R7, 0x1 ;  /* 0x0000000107071836 */ /* 0x000fe20000000000 */
[----:B------:R-:W-:-:S04]  /*02e0*/  @!P2 LOP3.LUT R7, RZ, R23, RZ, 0x33, !PT ;  /* 0x00000017ff07a212 */ /* 0x000fc800078e33ff */
[----:B------:R-:W-:-:S04]  /*02f0*/  IADD3 R7, PT, PT, R10, R7, RZ ;  /* 0x000000070a077210 */ /* 0x000fc80007ffe0ff */
[C---:B------:R-:W-:Y:S02]  /*0300*/  LOP3.LUT R6, R7.reuse, 0x3, RZ, 0xc0, !PT ;  /* 0x0000000307067812 */ /* 0x040fe400078ec0ff */
[----:B------:R-:W-:Y:S02]  /*0310*/  ISETP.GE.U32.AND P0, PT, R7, 0x3, PT ;  /* 0x000000030700780c */ /* 0x000fe40003f06070 */
[----:B------:R-:W-:-:S13]  /*0320*/  ISETP.NE.AND P1, PT, R6, 0x3, PT ;  /* 0x000000030600780c */ /* 0x000fda0003f25270 */
[----:B------:R-:W-:Y:S05]  /*0330*/  @!P1 BRA `(.L_x_3) ;  /* 0x0000000000549947 */ /* 0x000fea0003800000 */
[----:B------:R-:W-:Y:S01]  /*0340*/  IMAD.WIDE.U32 R4, R20, 0x10, R4 ;  /* 0x0000001014047825 */ /* 0x000fe200078e0004 */
[----:B------:R-:W-:Y:S02]  /*0350*/  IADD3 R7, PT, PT, R7, 0x1, RZ ;  /* 0x0000000107077810 */ /* 0x000fe40007ffe0ff */
[----:B------:R-:W-:Y:S02]  /*0360*/  MOV R22, RZ ;  /* 0x000000ff00167202 */ /* 0x000fe40000000f00 */
[----:B------:R-:W-:Y:S02]  /*0370*/  LOP3.LUT R7, R7, 0x3, RZ, 0xc0, !PT ;  /* 0x0000000307077812 */ /* 0x000fe400078ec0ff */
[----:B------:R-:W-:Y:S02]  /*0380*/  IADD3 R4, P1, PT, R4, UR6, RZ ;  /* 0x0000000604047c10 */ /* 0x000fe4000ff3e0ff */
[----:B------:R-:W-:Y:S01]  /*0390*/  MOV R24, R20 ;  /* 0x0000001400187202 */ /* 0x000fe20000000f00 */
[----:B------:R-:W-:Y:S01]  /*03a0*/  IMAD.MOV R10, RZ, RZ, -R7 ;  /* 0x000000ffff0a7224 */ /* 0x000fe200078e0a07 */
[----:B------:R-:W-:-:S09]  /*03b0*/  IADD3.X R5, PT, PT, R5, UR7, RZ, P1, !PT ;  /* 0x0000000705057c10 */ /* 0x000fd20008ffe4ff */
.L_x_4:
[----:B------:R-:W-:Y:S02]  /*03c0*/  MOV R8, R4 ;  /* 0x0000000400087202 */ /* 0x000fe40000000f00 */
[----:B------:R-:W-:-:S05]  /*03d0*/  MOV R9, R5 ;  /* 0x0000000500097202 */ /* 0x000fca0000000f00 */
[----:B------:R-:W2:Y:S01]  /*03e0*/  LDG.E.128 R4, desc[UR4][R8.64] ;  /* 0x0000000408047981 */ /* 0x000ea2000c1e1d00 */
[----:B------:R-:W-:Y:S01]  /*03f0*/  IADD3 R10, PT, PT, R10, 0x1, RZ ;  /* 0x000000010a0a7810 */ /* 0x000fe20007ffe0ff */
[----:B------:R-:W-:-:S03]  /*0400*/  IMAD.IADD R24, R23, 0x1, R24 ;  /* 0x0000000117187824 */ /* 0x000fc600078e0218 */
[----:B------:R-:W-:Y:S01]  /*0410*/  ISETP.NE.AND P1, PT, R10, RZ, PT ;  /* 0x000000ff0a00720c */ /* 0x000fe20003f25270 */
[----:B--2---:R-:W-:-:S04]  /*0420*/  FMUL R5, R5, R5 ;  /* 0x0000000505057220 */ /* 0x004fc80000400000 */
[----:B------:R-:W-:-:S04]  /*0430*/  FFMA R5, R4, R4, R5 ;  /* 0x0000000404057223 */ /* 0x000fc80000000005 */
[----:B------:R-:W-:Y:S01]  /*0440*/  FFMA R6, R6, R6, R5 ;  /* 0x0000000606067223 */ /* 0x000fe20000000005 */
[----:B------:R-:W-:-:S04]  /*0450*/  IMAD.WIDE.U32 R4, R23, 0x10, R8 ;  /* 0x0000001017047825 */ /* 0x000fc800078e0008 */
[----:B------:R-:W-:-:S04]  /*0460*/  FFMA R7, R7, R7, R6 ;  /* 0x0000000707077223 */ /* 0x000fc80000000006 */
[----:B------:R-:W-:Y:S01]  /*0470*/  FADD R22, R7, R22 ;  /* 0x0000001607167221 */ /* 0x000fe20000000000 */
[----:B------:R-:W-:Y:S06]  /*0480*/  @P1 BRA `(.L_x_4) ;  /* 0xfffffffc00cc1947 */ /* 0x000fec000383ffff */
.L_x_3:
[----:B------:R-:W-:Y:S05]  /*0490*/  BSYNC.RECONVERGENT B1 ;  /* 0x0000000000017941 */ /* 0x000fea0003800200 */
.L_x_2:
[----:B------:R-:W-:Y:S05]  /*04a0*/  @!P0 BRA `(.L_x_1) ;  /* 0x0000000000988947 */ /* 0x000fea0003800000 */
[C---:B------:R-:W-:Y:S01]  /*04b0*/  LEA R25, R23.reuse, R24, 0x1 ;  /* 0x0000001817197211 */ /* 0x040fe200078e08ff */
[----:B------:R-:W-:Y:S01]  /*04c0*/  IMAD R26, R23, 0x3, R24 ;  /* 0x00000003171a7824 */ /* 0x000fe200078e0218 */
[----:B------:R-:W-:-:S07]  /*04d0*/  IADD3 R27, PT, PT, R24, R23, RZ ;  /* 0x00000017181b7210 */ /* 0x000fce0007ffe0ff */
.L_x_5:
[----:B------:R-:W-:-:S06]  /*04e0*/  IMAD.WIDE.U32 R4, R24, 0x10, R2 ;  /* 0x0000001018047825 */ /* 0x000fcc00078e0002 */
[----:B------:R-:W2:Y:S01]  /*04f0*/  LDG.E.128 R4, desc[UR4][R4.64] ;  /* 0x0000000404047981 */ /* 0x000ea2000c1e1d00 */
[----:B------:R-:W-:-:S04]  /*0500*/  IMAD.WIDE.U32 R8, R27, 0x10, R2 ;  /* 0x000000101b087825 */ /* 0x000fc800078e0002 */
[--C-:B------:R-:W-:Y:S02]  /*0510*/  IMAD.WIDE.U32 R12, R25, 0x10, R2.reuse ;  /* 0x00000010190c7825 */ /* 0x100fe400078e0002 */
[----:B------:R-:W3:Y:S02]  /*0520*/  LDG.E.128 R8, desc[UR4][R8.64] ;  /* 0x0000000408087981 */ /* 0x000ee4000c1e1d00 */
[----:B------:R-:W-:Y:S02]  /*0530*/  IMAD.WIDE.U32 R16, R26, 0x10, R2 ;  /* 0x000000101a107825 */ /* 0x000fe400078e0002 */
[----:B------:R-:W4:Y:S04]  /*0540*/  LDG.E.128 R12, desc[UR4][R12.64] ;  /* 0x000000040c0c7981 */ /* 0x000f28000c1e1d00 */
[----:B------:R-:W5:Y:S01]  /*0550*/  LDG.E.128 R16, desc[UR4][R16.64] ;  /* 0x0000000410107981 */ /* 0x000f62000c1e1d00 */
[C---:B------:R-:W-:Y:S01]  /*0560*/  IADD3 R24, PT, PT, R23.reuse, R24, R23 ;  /* 0x0000001817187210 */ /* 0x040fe20007ffe017 */
[C---:B------:R-:W-:Y:S01]  /*0570*/  IMAD R25, R23.reuse, 0x4, R25 ;  /* 0x0000000417197824 */ /* 0x040fe200078e0219 */
[----:B------:R-:W-:-:S02]  /*0580*/  LEA R27, R23, R27, 0x2 ;  /* 0x0000001b171b7211 */ /* 0x000fc400078e10ff */
[C---:B------:R-:W-:Y:S02]  /*0590*/  IADD3 R24, PT, PT, R23.reuse, R24, R23 ;  /* 0x0000001817187210 */ /* 0x040fe40007ffe017 */
[----:B------:R-:W-:Y:S02]  /*05a0*/  LEA R26, R23, R26, 0x2 ;  /* 0x0000001a171a7211 */ /* 0x000fe400078e10ff */
[----:B------:R-:W-:Y:S01]  /*05b0*/  ISETP.GE.AND P0, PT, R24, R21, PT ;  /* 0x000000151800720c */ /* 0x000fe20003f06270 */
[----:B--2---:R-:W-:-:S04]  /*05c0*/  FMUL R29, R5, R5 ;  /* 0x00000005051d7220 */ /* 0x004fc80000400000 */
[----:B------:R-:W-:-:S04]  /*05d0*/  FFMA R29, R4, R4, R29 ;  /* 0x00000004041d7223 */ /* 0x000fc8000000001d */
[----:B------:R-:W-:Y:S01]  /*05e0*/  FFMA R6, R6, R6, R29 ;  /* 0x0000000606067223 */ /* 0x000fe2000000001d */
[----:B---3--:R-:W-:Y:S01]  /*05f0*/  FMUL R29, R9, R9 ;  /* 0x00000009091d7220 */ /* 0x008fe20000400000 */
[----:B----4-:R-:W-:Y:S02]  /*0600*/  FMUL R5, R13, R13 ;  /* 0x0000000d0d057220 */ /* 0x010fe40000400000 */
[----:B------:R-:W-:Y:S01]  /*0610*/  FFMA R7, R7, R7, R6 ;  /* 0x0000000707077223 */ /* 0x000fe20000000006 */
[----:B------:R-:W-:Y:S01]  /*0620*/  FFMA R29, R8, R8, R29 ;  /* 0x00000008081d7223 */ /* 0x000fe2000000001d */
[----:B-----5:R-:W-:Y:S01]  /*0630*/  FMUL R9, R17, R17 ;  /* 0x0000001111097220 */ /* 0x020fe20000400000 */
[----:B------:R-:W-:Y:S02]  /*0640*/  FFMA R5, R12, R12, R5 ;  /* 0x0000000c0c057223 */ /* 0x000fe40000000005 */
[----:B------:R-:W-:Y:S01]  /*0650*/  FFMA R10, R10, R10, R29 ;  /* 0x0000000a0a0a7223 */ /* 0x000fe2000000001d */
[----:B------:R-:W-:Y:S01]  /*0660*/  FADD R7, R7, R22 ;  /* 0x0000001607077221 */ /* 0x000fe20000000000 */
[----:B------:R-:W-:Y:S01]  /*0670*/  FFMA R9, R16, R16, R9 ;  /* 0x0000001010097223 */ /* 0x000fe20000000009 */
[----:B------:R-:W-:Y:S01]  /*0680*/  FFMA R14, R14, R14, R5 ;  /* 0x0000000e0e0e7223 */ /* 0x000fe20000000005 */
[----:B------:R-:W-:-:S02]  /*0690*/  FFMA R10, R11, R11, R10 ;  /* 0x0000000b0b0a7223 */ /* 0x000fc4000000000a */
[----:B------:R-:W-:Y:S01]  /*06a0*/  FFMA R18, R18, R18, R9 ;  /* 0x0000001212127223 */ /* 0x000fe20000000009 */
[----:B------:R-:W-:Y:S01]  /*06b0*/  FFMA R14, R15, R15, R14 ;  /* 0x0000000f0f0e7223 */ /* 0x000fe2000000000e */
[----:B------:R-:W-:Y:S02]  /*06c0*/  FADD R7, R7, R10 ;  /* 0x0000000a07077221 */ /* 0x000fe40000000000 */
[----:B------:R-:W-:Y:S02]  /*06d0*/  FFMA R18, R19, R19, R18 ;  /* 0x0000001313127223 */ /* 0x000fe40000000012 */
[----:B------:R-:W-:-:S04]  /*06e0*/  FADD R7, R7, R14 ;  /* 0x0000000e07077221 */ /* 0x000fc80000000000 */
[----:B------:R-:W-:Y:S01]  /*06f0*/  FADD R22, R7, R18 ;  /* 0x0000001207167221 */ /* 0x000fe20000000000 */
[----:B------:R-:W-:Y:S06]  /*0700*/  @!P0 BRA `(.L_x_5) ;  /* 0xfffffffc00748947 */ /* 0x000fec000383ffff */
.L_x_1:
[----:B------:R-:W-:Y:S05]  /*0710*/  BSYNC.RECONVERGENT B0 ;  /* 0x0000000000007941 */ /* 0x000fea0003800200 */
.L_x_0:
[----:B------:R-:W-:Y:S01]  /*0720*/  LEA R21, R21, R20, 0x2 ;  /* 0x0000001415157211 */ /* 0x000fe200078e10ff */
[----:B------:R-:W-:Y:S03]  /*0730*/  BSSY.RECONVERGENT B0, `(.L_x_6) ;  /* 0x000000a000007945 */ /* 0x000fe60003800200 */
[----:B------:R-:W-:-:S13]  /*0740*/  ISETP.GE.AND P0, PT, R21, R0, PT ;  /* 0x000000001500720c */ /* 0x000fda0003f06270 */
[----:B------:R-:W-:Y:S05]  /*0750*/  @P0 BRA `(.L_x_7) ;  /* 0x00000000001c0947 */ /* 0x000fea0003800000 */
[----:B------:R-:W0:Y:S02]  /*0760*/  LDC R6, c[0x0][0x360] ;  /* 0x0000d800ff067b82 */ /* 0x000e240000000800 */
.L_x_8:
[----:B------:R-:W-:-:S06]  /*0770*/  IMAD.WIDE R4, R21, 0x4, R2 ;  /* 0x0000000415047825 */ /* 0x000fcc00078e0202 */
[----:B------:R-:W2:Y:S01]  /*0780*/  LDG.E R5, desc[UR4][R4.64] ;  /* 0x0000000404057981 */ /* 0x000ea2000c1e1900 */
[----:B0-----:R-:W-:-:S04]  /*0790*/  IADD3 R21, PT, PT, R6, R21, RZ ;  /* 0x0000001506157210 */ /* 0x001fc80007ffe0ff */
[----:B------:R-:W-:Y:S01]  /*07a0*/  ISETP.GE.AND P0, PT, R21, R0, PT ;  /* 0x000000001500720c */ /* 0x000fe20003f06270 */
[----:B--2---:R-:W-:-:S12]  /*07b0*/  FFMA R22, R5, R5, R22 ;  /* 0x0000000505167223 */ /* 0x004fd80000000016 */
[----:B------:R-:W-:Y:S05]  /*07c0*/  @!P0 BRA `(.L_x_8) ;  /* 0xfffffffc00e88947 */ /* 0x000fea000383ffff */
.L_x_7:
[----:B------:R-:W-:Y:S05]  /*07d0*/  BSYNC.RECONVERGENT B0 ;  /* 0x0000000000007941 */ /* 0x000fea0003800200 */
.L_x_6:
[----:B------:R-:W0:Y:S01]  /*07e0*/  SHFL.DOWN PT, R3, R22, 0x10, 0x1f ;  /* 0x0a001f0016037f89 */ /* 0x000e2200000e0000 */
[C---:B------:R-:W-:Y:S02]  /*07f0*/  LOP3.LUT P0, RZ, R20.reuse, 0x1f, RZ, 0xc0, !PT ;  /* 0x0000001f14ff7812 */ /* 0x040fe4000780c0ff */
[----:B------:R-:W-:-:S11]  /*0800*/  ISETP.GT.U32.AND P1, PT, R20, 0x1f, PT ;  /* 0x0000001f1400780c */ /* 0x000fd60003f24070 */
[----:B------:R-:W1:Y:S01]  /*0810*/  @!P0 S2R R9, SR_CgaCtaId ;  /* 0x0000000000098919 */ /* 0x000e620000008800 */
[----:B------:R-:W-:Y:S01]  /*0820*/  @!P0 MOV R4, 0x400 ;  /* 0x0000040000048802 */ /* 0x000fe20000000f00 */
[----:B0-----:R-:W-:-:S05]  /*0830*/  FADD R3, R3, R22 ;  /* 0x0000001603037221 */ /* 0x001fca0000000000 */
[----:B------:R-:W0:Y:S01]  /*0840*/  SHFL.DOWN PT, R0, R3, 0x8, 0x1f ;  /* 0x09001f0003007f89 */ /* 0x000e2200000e0000 */
[----:B-1----:R-:W-:-:S04]  /*0850*/  @!P0 LEA R9, R9, R4, 0x18 ;  /* 0x0000000409098211 */ /* 0x002fc800078ec0ff */
[----:B------:R-:W-:Y:S01]  /*0860*/  @!P0 LEA.HI R9, R20, R9, RZ, 0x1d ;  /* 0x0000000914098211 */ /* 0x000fe200078fe8ff */
[----:B0-----:R-:W-:-:S05]  /*0870*/  FADD R0, R3, R0 ;  /* 0x0000000003007221 */ /* 0x001fca0000000000 */
[----:B------:R-:W0:Y:S02]  /*0880*/  SHFL.DOWN PT, R5, R0, 0x4, 0x1f ;  /* 0x08801f0000057f89 */ /* 0x000e2400000e0000 */
[----:B0-----:R-:W-:-:S05]  /*0890*/  FADD R5, R0, R5 ;  /* 0x0000000500057221 */ /* 0x001fca0000000000 */
[----:B------:R-:W0:Y:S02]  /*08a0*/  SHFL.DOWN PT, R2, R5, 0x2, 0x1f ;  /* 0x08401f0005027f89 */ /* 0x000e2400000e0000 */
[----:B0-----:R-:W-:-:S05]  /*08b0*/  FADD R2, R5, R2 ;  /* 0x0000000205027221 */ /* 0x001fca0000000000 */
[----:B------:R-:W0:Y:S02]  /*08c0*/  SHFL.DOWN PT, R7, R2, 0x1, 0x1f ;  /* 0x08201f0002077f89 */ /* 0x000e2400000e0000 */
[----:B0-----:R-:W-:-:S05]  /*08d0*/  FADD R0, R2, R7 ;  /* 0x0000000702007221 */ /* 0x001fca0000000000 */
[----:B------:R0:W-:Y:S01]  /*08e0*/  @!P0 STS [R9], R0 ;  /* 0x0000000009008388 */ /* 0x0001e20000000800 */
[----:B------:R-:W-:Y:S06]  /*08f0*/  BAR.SYNC.DEFER_BLOCKING 0x0 ;  /* 0x0000000000007b1d */ /* 0x000fec0000010000 */
[----:B------:R-:W-:Y:S05]  /*0900*/  @P1 EXIT ;  /* 0x000000000000194d */ /* 0x000fea0003800000 */
[----:B------:R-:W-:Y:S06]  /*0910*/  BAR.SYNC.DEFER_BLOCKING 0x0 ;  /* 0x0000000000007b1d */ /* 0x000fec0000010000 */
[----:B------:R-:W-:Y:S05]  /*0920*/  EXIT ;  /* 0x000000000000794d */ /* 0x000fea0003800000 */
.L_x_9:
[----:B------:R-:W-:-:S00]  /*0930*/  BRA `(.L_x_9) ;  /* 0xfffffffc00fc7947 */ /* 0x000fc0000383ffff */
[----:B------:R-:W-:-:S00]  /*0940*/  NOP ;  /* 0x0000000000007918 */ /* 0x000fc00000000000 */
        /* <DEDUP_REMOVED lines=11> */
.L_x_26:


//--------------------- .text._Z19row_rmsnorm_f32_dimPfS_S_iif --------------------------
	.section	.text._Z19row_rmsnorm_f32_dimPfS_S_iif,"ax",@progbits
	.align	128
        .global         _Z19row_rmsnorm_f32_dimPfS_S_iif
        .type           _Z19row_rmsnorm_f32_dimPfS_S_iif,@function
        .size           _Z19row_rmsnorm_f32_dimPfS_S_iif,(.L_x_25 - _Z19row_rmsnorm_f32_dimPfS_S_iif)
        .other          _Z19row_rmsnorm_f32_dimPfS_S_iif,@"STO_CUDA_ENTRY STV_DEFAULT"
_Z19row_rmsnorm_f32_dimPfS_S_iif:
.text._Z19row_rmsnorm_f32_dimPfS_S_iif:
[----:B------:R-:W-:Y:S08]  /*0000*/  LDC R1, c[0x0][0x37c] ;  /* 0x0000df00ff017b82 */ /* 0x000ff00000000800 */
[----:B------:R-:W0:Y:S08]  /*0010*/  S2UR UR4, SR_CTAID.X ;  /* 0x00000000000479c3 */ /* 0x000e300000002500 */
[----:B------:R-:W0:Y:S02]  /*0020*/  LDC R0, c[0x0][0x398] ;  /* 0x0000e600ff007b82 */ /* 0x000e240000000800 */
[----:B0-----:R-:W-:-:S13]  /*0030*/  ISETP.LT.AND P0, PT, R0, UR4, PT ;  /* 0x0000000400007c0c */ /* 0x001fda000bf01270 */
[----:B------:R-:W-:Y:S05]  /*0040*/  @P0 EXIT ;  /* 0x000000000000094d */ /* 0x000fea0003800000 */
[----:B------:R-:W0:Y:S01]  /*0050*/  S2R R7, SR_TID.X ;  /* 0x0000000000077919 */ /* 0x000e220000002100 */
[----:B------:R-:W1:Y:S01]  /*0060*/  LDC R6, c[0x0][0x39c] ;  /* 0x0000e700ff067b82 */ /* 0x000e620000000800 */
[----:B------:R-:W2:Y:S01]  /*0070*/  LDCU.64 UR6, c[0x0][0x358] ;  /* 0x00006b00ff0677ac */ /* 0x000ea20008000a00 */
[----:B------:R-:W-:Y:S01]  /*0080*/  BSSY.RECONVERGENT B0, `(.L_x_10) ;  /* 0x0000010000007945 */ /* 0x000fe20003800200 */
[----:B------:R-:W-:-:S05]  /*0090*/  IMAD.MOV.U32 R0, RZ, RZ, RZ ;  /* 0x000000ffff007224 */ /* 0x000fca00078e00ff */
[----:B------:R-:W3:Y:S01]  /*00a0*/  LDC.64 R4, c[0x0][0x380] ;  /* 0x0000e000ff047b82 */ /* 0x000ee20000000a00 */
[----:B-1----:R-:W-:Y:S01]  /*00b0*/  IMAD R2, R6, UR4, RZ ;  /* 0x0000000406027c24 */ /* 0x002fe2000f8e02ff */
[----:B0-----:R-:W-:-:S03]  /*00c0*/  ISETP.GE.AND P0, PT, R7, R6, PT ;  /* 0x000000060700720c */ /* 0x001fc60003f06270 */
[----:B---3--:R-:W-:-:S10]  /*00d0*/  IMAD.WIDE R4, R2, 0x4, R4 ;  /* 0x0000000402047825 */ /* 0x008fd400078e0204 */
[----:B--2---:R-:W-:Y:S05]  /*00e0*/  @P0 BRA `(.L_x_11) ;  /* 0x0000000000240947 */ /* 0x004fea0003800000 */
[----:B------:R-:W0:Y:S01]  /*00f0*/  LDC R10, c[0x0][0x360] ;  /* 0x0000d800ff0a7b82 */ /* 0x000e220000000800 */
[----:B------:R-:W-:Y:S02]  /*0100*/  IMAD.MOV.U32 R0, RZ, RZ, RZ ;  /* 0x000000ffff007224 */ /* 0x000fe400078e00ff */
[----:B------:R-:W-:-:S07]  /*0110*/  IMAD.MOV.U32 R3, RZ, RZ, R7 ;  /* 0x000000ffff037224 */ /* 0x000fce00078e0007 */
.L_x_12:
[----:B------:R-:W-:-:S06]  /*0120*/  IMAD.WIDE R8, R3, 0x4, R4 ;  /* 0x0000000403087825 */ /* 0x000fcc00078e0204 */
[----:B------:R-:W2:Y:S01]  /*0130*/  LDG.E R9, desc[UR6][R8.64] ;  /* 0x0000000608097981 */ /* 0x000ea2000c1e1900 */
[----:B0-----:R-:W-:-:S05]  /*0140*/  IMAD.IADD R3, R10, 0x1, R3 ;  /* 0x000000010a037824 */ /* 0x001fca00078e0203 */
[----:B------:R-:W-:Y:S01]  /*0150*/  ISETP.GE.AND P0, PT, R3, R6, PT ;  /* 0x000000060300720c */ /* 0x000fe20003f06270 */
[----:B--2---:R-:W-:-:S12]  /*0160*/  FFMA R0, R9, R9, R0 ;  /* 0x0000000909007223 */ /* 0x004fd80000000000 */
[----:B------:R-:W-:Y:S05]  /*0170*/  @!P0 BRA `(.L_x_12) ;  /* 0xfffffffc00e88947 */ /* 0x000fea000383ffff */
.L_x_11:
[----:B------:R-:W-:Y:S05]  /*0180*/  BSYNC.RECONVERGENT B0 ;  /* 0x0000000000007941 */ /* 0x000fea0003800200 */
.L_x_10:
[----:B------:R-:W0:Y:S01]  /*0190*/  SHFL.DOWN PT, R3, R0, 0x10, 0x1f ;  /* 0x0a001f0000037f89 */ /* 0x000e2200000e0000 */
[C---:B------:R-:W-:Y:S02]  /*01a0*/  LOP3.LUT P0, RZ, R7.reuse, 0x1f, RZ, 0xc0, !PT ;  /* 0x0000001f07ff7812 */ /* 0x040fe4000780c0ff */
[C---:B------:R-:W-:Y:S02]  /*01b0*/  ISETP.GT.U32.AND P1, PT, R7.reuse, 0x1f, PT ;  /* 0x0000001f0700780c */ /* 0x040fe40003f24070 */
[----:B------:R-:W-:-:S09]  /*01c0*/  ISETP.GE.AND P2, PT, R7, R6, PT ;  /* 0x000000060700720c */ /* 0x000fd20003f46270 */
[----:B------:R-:W1:Y:S01]  /*01d0*/  @!P0 S2R R13, SR_CgaCtaId ;  /* 0x00000000000d8919 */ /* 0x000e620000008800 */
[----:B0-----:R-:W-:Y:S01]  /*01e0*/  FADD R3, R3, R0 ;  /* 0x0000000003037221 */ /* 0x001fe20000000000 */
[----:B------:R-:W-:-:S04]  /*01f0*/  @!P0 MOV R0, 0x400 ;  /* 0x0000040000008802 */ /* 0x000fc80000000f00 */
[----:B------:R-:W0:Y:S01]  /*0200*/  SHFL.DOWN PT, R8, R3, 0x8, 0x1f ;  /* 0x09001f0003087f89 */ /* 0x000e2200000e0000 */
[----:B------:R-:W-:-:S05]  /*0210*/  @!P0 VIADD R0, R0, 0x4 ;  /* 0x0000000400008836 */ /* 0x000fca0000000000 */
        /* <DEDUP_REMOVED lines=11> */
[----:B------:R-:W-:Y:S05]  /*02d0*/  @P1 BRA `(.L_x_13) ;  /* 0x0000000000701947 */ /* 0x000fea0003800000 */
[----:B------:R-:W1:Y:S02]  /*02e0*/  LDCU UR4, c[0x0][0x360] ;  /* 0x00006c00ff0477ac */ /* 0x000e640008000800 */
[----:B-1----:R-:W-:-:S04]  /*02f0*/  UIADD3 UR4, UPT, UPT, UR4, 0x1f, URZ ;  /* 0x0000001f04047890 */ /* 0x002fc8000fffe0ff */
[----:B------:R-:W-:-:S06]  /*0300*/  USHF.R.U32.HI UR4, URZ, 0x5, UR4 ;  /* 0x00000005ff047899 */ /* 0x000fcc0008011604 */
[----:B------:R-:W-:Y:S01]  /*0310*/  ISETP.GE.U32.AND P0, PT, R7, UR4, PT ;  /* 0x0000000407007c0c */ /* 0x000fe2000bf06070 */
[----:B------:R-:W-:-:S12]  /*0320*/  WARPSYNC.ALL ;  /* 0x0000000000007948 */ /* 0x000fd80003800000 */
[----:B------:R-:W1:Y:S01]  /*0330*/  @!P0 S2R R3, SR_CgaCtaId ;  /* 0x0000000000038919 */ /* 0x000e620000008800 */
[----:B0-----:R-:W-:-:S05]  /*0340*/  @!P0 MOV R0, 0x400 ;  /* 0x0000040000008802 */ /* 0x001fca0000000f00 */
[----:B------:R-:W-:-:S05]  /*0350*/  @!P0 VIADD R0, R0, 0x4 ;  /* 0x0000000400008836 */ /* 0x000fca0000000000 */
[----:B-1----:R-:W-:Y:S01]  /*0360*/  @!P0 LEA R8, R3, R0, 0x18 ;  /* 0x0000000003088211 */ /* 0x002fe200078ec0ff */
[----:B------:R-:W-:-:S04]  /*0370*/  IMAD.MOV.U32 R0, RZ, RZ, RZ ;  /* 0x000000ffff007224 */ /* 0x000fc800078e00ff */
[----:B------:R-:W-:-:S05]  /*0380*/  @!P0 IMAD R3, R7, 0x4, R8 ;  /* 0x0000000407038824 */ /* 0x000fca00078e0208 */
[----:B------:R-:W0:Y:S01]  /*0390*/  @!P0 LDS R0, [R3] ;  /* 0x0000000003008984 */ /* 0x000e220000000800 */
[----:B------:R-:W-:Y:S01]  /*03a0*/  BAR.SYNC.DEFER_BLOCKING 0x0 ;  /* 0x0000000000007b1d */ /* 0x000fe20000010000 */
[----:B------:R-:W-:-:S13]  /*03b0*/  ISETP.NE.AND P0, PT, R7, RZ, PT ;  /* 0x000000ff0700720c */ /* 0x000fda0003f05270 */
[----:B------:R-:W1:Y:S01]  /*03c0*/  @!P0 S2R R13, SR_CgaCtaId ;  /* 0x00000000000d8919 */ /* 0x000e620000008800 */
[----:B0-----:R-:W0:Y:S02]  /*03d0*/  SHFL.DOWN PT, R9, R0, 0x10, 0x1f ;  /* 0x0a001f0000097f89 */ /* 0x001e2400000e0000 */
[----:B0-----:R-:W-:Y:S01]  /*03e0*/  FADD R9, R9, R0 ;  /* 0x0000000009097221 */ /* 0x001fe20000000000 */
[----:B------:R-:W-:-:S04]  /*03f0*/  @!P0 MOV R0, 0x400 ;  /* 0x0000040000008802 */ /* 0x000fc80000000f00 */
[----:B------:R-:W0:Y:S01]  /*0400*/  SHFL.DOWN PT, R8, R9, 0x8, 0x1f ;  /* 0x09001f0009087f89 */ /* 0x000e2200000e0000 */
[----:B-1----:R-:W-:Y:S01]  /*0410*/  @!P0 LEA R0, R13, R0, 0x18 ;  /* 0x000000000d008211 */ /* 0x002fe200078ec0ff */
[----:B0-----:R-:W-:-:S05]  /*0420*/  FADD R8, R9, R8 ;  /* 0x0000000809087221 */ /* 0x001fca0000000000 */
[----:B------:R-:W0:Y:S02]  /*0430*/  SHFL.DOWN PT, R11, R8, 0x4, 0x1f ;  /* 0x08801f00080b7f89 */ /* 0x000e2400000e0000 */
[----:B0-----:R-:W-:-:S05]  /*0440*/  FADD R11, R8, R11 ;  /* 0x0000000b080b7221 */ /* 0x001fca0000000000 */
[----:B------:R-:W0:Y:S02]  /*0450*/  SHFL.DOWN PT, R10, R11, 0x2, 0x1f ;  /* 0x08401f000b0a7f89 */ /* 0x000e2400000e0000 */
[----:B0-----:R-:W-:-:S05]  /*0460*/  FADD R10, R11, R10 ;  /* 0x0000000a0b0a7221 */ /* 0x001fca0000000000 */
[----:B------:R-:W0:Y:S02]  /*0470*/  SHFL.DOWN PT, R3, R10, 0x1, 0x1f ;  /* 0x08201f000a037f89 */ /* 0x000e2400000e0000 */
[----:B0-----:R-:W-:-:S05]  /*0480*/  FADD R3, R10, R3 ;  /* 0x000000030a037221 */ /* 0x001fca0000000000 */
[----:B------:R1:W-:Y:S02]  /*0490*/  @!P0 STS [R0], R3 ;  /* 0x0000000300008388 */ /* 0x0003e40000000800 */
.L_x_13:
[----:B------:R-:W-:Y:S05]  /*04a0*/  WARPSYNC.ALL ;  /* 0x0000000000007948 */ /* 0x000fea0003800000 */
[----:B------:R-:W2:Y:S08]  /*04b0*/  S2UR UR5, SR_CgaCtaId ;  /* 0x00000000000579c3 */ /* 0x000eb00000008800 */
[----:B------:R-:W-:Y:S01]  /*04c0*/  BAR.SYNC.DEFER_BLOCKING 0x0 ;  /* 0x0000000000007b1d */ /* 0x000fe20000010000 */
[----:B-1----:R-:W-:-:S05]  /*04d0*/  I2FP.F32.S32 R3, R6 ;  /* 0x0000000600037245 */ /* 0x002fca0000201400 */
[----:B------:R-:W-:Y:S01]  /*04e0*/  UMOV UR4, 0x400 ;  /* 0x0000040000047882 */ /* 0x000fe20000000000 */
[----:B------:R-:W1:Y:S01]  /*04f0*/  MUFU.RCP R6, R3 ;  /* 0x0000000300067308 */ /* 0x000e620000001000 */
[----:B--2---:R-:W-:Y:S01]  /*0500*/  ULEA UR4, UR5, UR4, 0x18 ;  /* 0x0000000405047291 */ /* 0x004fe2000f8ec0ff */
[----:B-1----:R-:W-:-:S04]  /*0510*/  FFMA R9, -R3, R6, 1 ;  /* 0x3f80000003097423 */ /* 0x002fc80000000106 */
[----:B------:R-:W-:-:S04]  /*0520*/  FFMA R9, R6, R9, R6 ;  /* 0x0000000906097223 */ /* 0x000fc80000000006 */
[----:B0-----:R-:W0:Y:S02]  /*0530*/  LDS R0, [UR4] ;  /* 0x00000004ff007984 */ /* 0x001e240008000800 */
[----:B0-----:R-:W0:Y:S01]  /*0540*/  FCHK P0, R0, R3 ;  /* 0x0000000300007302 */ /* 0x001e220000000000 */
[----:B------:R-:W-:-:S04]  /*0550*/  FFMA R6, R0, R9, RZ ;  /* 0x0000000900067223 */ /* 0x000fc800000000ff */
[----:B------:R-:W-:-:S04]  /*0560*/  FFMA R8, -R3, R6, R0 ;  /* 0x0000000603087223 */ /* 0x000fc80000000100 */
[----:B------:R-:W-:Y:S01]  /*0570*/  FFMA R6, R9, R8, R6 ;  /* 0x0000000809067223 */ /* 0x000fe20000000006 */
[----:B0-----:R-:W-:Y:S06]  /*0580*/  @!P0 BRA `(.L_x_14) ;  /* 0x00000000000c8947 */ /* 0x001fec0003800000 */
[----:B------:R-:W-:-:S07]  /*0590*/  MOV R6, 0x5b0 ;  /* 0x000005b000067802 */ /* 0x000fce0000000f00 */
[----:B------:R-:W-:Y:S05]  /*05a0*/  CALL.REL.NOINC `($__internal_0_$__cuda_sm3x_div_rn_noftz_f32_slowpath) ;  /* 0x0000000000707944 */ /* 0x000fea0003c00000 */
[----:B------:R-:W-:-:S07]  /*05b0*/  IMAD.MOV.U32 R6, RZ, RZ, R0 ;  /* 0x000000ffff067224 */ /* 0x000fce00078e0000 */
.L_x_14:
[----:B------:R-:W0:Y:S02]  /*05c0*/  LDCU UR4, c[0x0][0x3a0] ;  /* 0x00007400ff0477ac */ /* 0x000e240008000800 */
[----:B0-----:R-:W-:Y:S01]  /*05d0*/  FADD R6, R6, UR4 ;  /* 0x0000000406067e21 */ /* 0x001fe20008000000 */
[----:B------:R-:W-:Y:S06]  /*05e0*/  @P2 EXIT ;  /* 0x000000000000294d */ /* 0x000fec0003800000 */
[C---:B------:R-:W-:Y:S01]  /*05f0*/  FSETP.GEU.AND P0, PT, |R6|.reuse, 1.175494350822287508e-38, PT ;  /* 0x008000000600780b */ /* 0x040fe20003f0e200 */
[----:B------:R-:W0:Y:S01]  /*0600*/  LDC.64 R8, c[0x0][0x388] ;  /* 0x0000e200ff087b82 */ /* 0x000e220000000a00 */
[----:B------:R-:W1:Y:S01]  /*0610*/  LDCU UR4, c[0x0][0x360] ;  /* 0x00006c00ff0477ac */ /* 0x000e620008000800 */
[----:B------:R-:W2:Y:S01]  /*0620*/  LDCU UR5, c[0x0][0x39c] ;  /* 0x00007380ff0577ac */ /* 0x000ea20008000800 */
[----:B------:R-:W3:Y:S09]  /*0630*/  LDCU.64 UR8, c[0x0][0x390] ;  /* 0x00007200ff0877ac */ /* 0x000ef20008000a00 */
[----:B------:R-:W-:-:S04]  /*0640*/  @!P0 FMUL R6, R6, 16777216 ;  /* 0x4b80000006068820 */ /* 0x000fc80000400000 */
[----:B------:R-:W4:Y:S02]  /*0650*/  MUFU.RSQ R0, R6 ;  /* 0x0000000600007308 */ /* 0x000f240000001400 */
[----:B-1234-:R-:W-:-:S07]  /*0660*/  @!P0 FMUL R0, R0, 4096 ;  /* 0x4580000000008820 */ /* 0x01efce0000400000 */
.L_x_15:
[----:B------:R-:W-:-:S04]  /*0670*/  IMAD.WIDE R10, R7, 0x4, R4 ;  /* 0x00000004070a7825 */ /* 0x000fc800078e0204 */
[C---:B0-----:R-:W-:Y:S02]  /*0680*/  IMAD.WIDE R12, R7.reuse, 0x4, R8 ;  /* 0x00000004070c7825 */ /* 0x041fe400078e0208 */
[----:B------:R-:W2:Y:S04]  /*0690*/  LDG.E R10, desc[UR6][R10.64] ;  /* 0x000000060a0a7981 */ /* 0x000ea8000c1e1900 */
[----:B------:R-:W2:Y:S01]  /*06a0*/  LDG.E R13, desc[UR6][R12.64] ;  /* 0x000000060c0d7981 */ /* 0x000ea2000c1e1900 */
[----:B-1----:R-:W-:Y:S02]  /*06b0*/  SHF.R.S32.HI R3, RZ, 0x1f, R7 ;  /* 0x0000001fff037819 */ /* 0x002fe40000011407 */
[----:B------:R-:W-:Y:S01]  /*06c0*/  IADD3 R6, P0, PT, R2, R7, RZ ;  /* 0x0000000702067210 */ /* 0x000fe20007f1e0ff */
[----:B------:R-:W-:-:S03]  /*06d0*/  VIADD R7, R7, UR4 ;  /* 0x0000000407077c36 */ /* 0x000fc60008000000 */
[----:B------:R-:W-:Y:S02]  /*06e0*/  LEA.HI.X.SX32 R15, R2, R3, 0x1, P0 ;  /* 0x00000003020f7211 */ /* 0x000fe400000f0eff */
[----:B------:R-:W-:-:S04]  /*06f0*/  LEA R14, P0, R6, UR8, 0x2 ;  /* 0x00000008060e7c11 */ /* 0x000fc8000f8010ff */
[----:B------:R-:W-:Y:S02]  /*0700*/  LEA.HI.X R15, R6, UR9, R15, 0x2, P0 ;  /* 0x00000009060f7c11 */ /* 0x000fe400080f140f */
[----:B------:R-:W-:Y:S01]  /*0710*/  ISETP.GE.AND P0, PT, R7, UR5, PT ;  /* 0x0000000507007c0c */ /* 0x000fe2000bf06270 */
[----:B--2---:R-:W-:-:S04]  /*0720*/  FMUL R3, R10, R13 ;  /* 0x0000000d0a037220 */ /* 0x004fc80000400000 */
[----:B------:R-:W-:-:S05]  /*0730*/  FMUL R3, R0, R3 ;  /* 0x0000000300037220 */ /* 0x000fca0000400000 */
[----:B------:R1:W-:Y:S03]  /*0740*/  STG.E desc[UR6][R14.64], R3 ;  /* 0x000000030e007986 */ /* 0x0003e6000c101906 */
[----:B------:R-:W-:Y:S05]  /*0750*/  @!P0 BRA `(.L_x_15) ;  /* 0xfffffffc00c48947 */ /* 0x000fea000383ffff */
[----:B------:R-:W-:Y:S05]  /*0760*/  EXIT ;  /* 0x000000000000794d */ /* 0x000fea0003800000 */
        .weak           $__internal_0_$__cuda_sm3x_div_rn_noftz_f32_slowpath
        .type           $__internal_0_$__cuda_sm3x_div_rn_noftz_f32_slowpath,@function
        .size           $__internal_0_$__cuda_sm3x_div_rn_noftz_f32_slowpath,(.L_x_25 - $__internal_0_$__cuda_sm3x_div_rn_noftz_f32_slowpath)
$__internal_0_$__cuda_sm3x_div_rn_noftz_f32_slowpath:
[--C-:B------:R-:W-:Y:S01]  /*0770*/  SHF.R.U32.HI R9, RZ, 0x17, R3.reuse ;  /* 0x00000017ff097819 */ /* 0x100fe20000011603 */
[--C-:B------:R-:W-:Y:S01]  /*0780*/  IMAD.MOV.U32 R11, RZ, RZ, R0.reuse ;  /* 0x000000ffff0b7224 */ /* 0x100fe200078e0000 */
[----:B------:R-:W-:Y:S01]  /*0790*/  SHF.R.U32.HI R8, RZ, 0x17, R0 ;  /* 0x00000017ff087819 */ /* 0x000fe20000011600 */
[----:B------:R-:W-:Y:S01]  /*07a0*/  IMAD.MOV.U32 R12, RZ, RZ, R3 ;  /* 0x000000ffff0c7224 */ /* 0x000fe200078e0003 */
[----:B------:R-:W-:Y:S02]  /*07b0*/  LOP3.LUT R9, R9, 0xff, RZ, 0xc0, !PT ;  /* 0x000000ff09097812 */ /* 0x000fe400078ec0ff */
[----:B------:R-:W-:-:S03]  /*07c0*/  LOP3.LUT R10, R8, 0xff, RZ, 0xc0, !PT ;  /* 0x000000ff080a7812 */ /* 0x000fc600078ec0ff */
[----:B------:R-:W-:Y:S02]  /*07d0*/  VIADD R14, R9, 0xffffffff ;  /* 0xffffffff090e7836 */ /* 0x000fe40000000000 */
[----:B------:R-:W-:-:S03]  /*07e0*/  VIADD R13, R10, 0xffffffff ;  /* 0xffffffff0a0d7836 */ /* 0x000fc60000000000 */
[----:B------:R-:W-:-:S04]  /*07f0*/  ISETP.GT.U32.AND P0, PT, R14, 0xfd, PT ;  /* 0x000000fd0e00780c */ /* 0x000fc80003f04070 */
[----:B------:R-:W-:-:S13]  /*0800*/  ISETP.GT.U32.OR P0, PT, R13, 0xfd, P0 ;  /* 0x000000fd0d00780c */ /* 0x000fda0000704470 */
[----:B------:R-:W-:Y:S01]  /*0810*/  @!P0 IMAD.MOV.U32 R8, RZ, RZ, RZ ;  /* 0x000000ffff088224 */ /* 0x000fe200078e00ff */
[----:B------:R-:W-:Y:S06]  /*0820*/  @!P0 BRA `(.L_x_16) ;  /* 0x00000000005c8947 */ /* 0x000fec0003800000 */
[----:B------:R-:W-:Y:S02]  /*0830*/  FSETP.GTU.FTZ.AND P0, PT, |R0|, +INF , PT ;  /* 0x7f8000000000780b */ /* 0x000fe40003f1c200 */
[----:B------:R-:W-:-:S04]  /*0840*/  FSETP.GTU.FTZ.AND P1, PT, |R3|, +INF , PT ;  /* 0x7f8000000300780b */ /* 0x000fc80003f3c200 */
[----:B------:R-:W-:-:S13]  /*0850*/  PLOP3.LUT P0, PT, P0, P1, PT, 0xf8, 0x8f ;  /* 0x00000000008f781c */ /* 0x000fda0000703f70 */
[----:B------:R-:W-:Y:S05]  /*0860*/  @P0 BRA `(.L_x_17) ;  /* 0x0000000400440947 */ /* 0x000fea0003800000 */
[----:B------:R-:W-:-:S13]  /*0870*/  LOP3.LUT P0, RZ, R12, 0x7fffffff, R11, 0xc8, !PT ;  /* 0x7fffffff0cff7812 */ /* 0x000fda000780c80b */
[----:B------:R-:W-:Y:S05]  /*0880*/  @!P0 BRA `(.L_x_18) ;  /* 0x0000000400348947 */ /* 0x000fea0003800000 */
[C---:B------:R-:W-:Y:S02]  /*0890*/  FSETP.NEU.FTZ.AND P3, PT, |R0|.reuse, +INF , PT ;  /* 0x7f8000000000780b */ /* 0x040fe40003f7d200 */
[----:B------:R-:W-:Y:S02]  /*08a0*/  FSETP.NEU.FTZ.AND P1, PT, |R3|, +INF , PT ;  /* 0x7f8000000300780b */ /* 0x000fe40003f3d200 */
[----:B------:R-:W-:-:S11]  /*08b0*/  FSETP.NEU.FTZ.AND P0, PT, |R0|, +INF , PT ;  /* 0x7f8000000000780b */ /* 0x000fd60003f1d200 */
[----:B------:R-:W-:Y:S05]  /*08c0*/  @!P1 BRA !P3, `(.L_x_18) ;  /* 0x0000000400249947 */ /* 0x000fea0005800000 */
[----:B------:R-:W-:-:S04]  /*08d0*/  LOP3.LUT P3, RZ, R11, 0x7fffffff, RZ, 0xc0, !PT ;  /* 0x7fffffff0bff7812 */ /* 0x000fc8000786c0ff */
[----:B------:R-:W-:-:S13]  /*08e0*/  PLOP3.LUT P1, PT, P1, P3, PT, 0x2f, 0xf2 ;  /* 0x0000000000f2781c */ /* 0x000fda0000f26577 */
[----:B------:R-:W-:Y:S05]  /*08f0*/  @P1 BRA `(.L_x_19) ;  /* 0x0000000400101947 */ /* 0x000fea0003800000 */
[----:B------:R-:W-:-:S04]  /*0900*/  LOP3.LUT P1, RZ, R12, 0x7fffffff, RZ, 0xc0, !PT ;  /* 0x7fffffff0cff7812 */ /* 0x000fc8000782c0ff */
[----:B------:R-:W-:-:S13]  /*0910*/  PLOP3.LUT P0, PT, P0, P1, PT, 0x2f, 0xf2 ;  /* 0x0000000000f2781c */ /* 0x000fda0000702577 */
[----:B------:R-:W-:Y:S05]  /*0920*/  @P0 BRA `(.L_x_20) ;  /* 0x0000000000f80947 */ /* 0x000fea0003800000 */
[----:B------:R-:W-:Y:S02]  /*0930*/  ISETP.GE.AND P0, PT, R13, RZ, PT ;  /* 0x000000ff0d00720c */ /* 0x000fe40003f06270 */
[----:B------:R-:W-:-:S11]  /*0940*/  ISETP.GE.AND P1, PT, R14, RZ, PT ;  /* 0x000000ff0e00720c */ /* 0x000fd60003f26270 */
[----:B------:R-:W-:Y:S02]  /*0950*/  @P0 IMAD.MOV.U32 R8, RZ, RZ, RZ ;  /* 0x000000ffff080224 */ /* 0x000fe400078e00ff */
[----:B------:R-:W-:Y:S01]  /*0960*/  @!P0 FFMA R11, R0, 1.84467440737095516160e+19, RZ ;  /* 0x5f800000000b8823 */ /* 0x000fe200000000ff */
[----:B------:R-:W-:Y:S02]  /*0970*/  @!P0 IMAD.MOV.U32 R8, RZ, RZ, -0x40 ;  /* 0xffffffc0ff088424 */ /* 0x000fe400078e00ff */
[----:B------:R-:W-:Y:S02]  /*0980*/  @!P1 FFMA R12, R3, 1.84467440737095516160e+19, RZ ;  /* 0x5f800000030c9823 */ /* 0x000fe400000000ff */
[----:B------:R-:W-:-:S07]  /*0990*/  @!P1 VIADD R8, R8, 0x40 ;  /* 0x0000004008089836 */ /* 0x000fce0000000000 */
.L_x_16:
[----:B------:R-:W-:Y:S01]  /*09a0*/  LEA R3, R9, 0xc0800000, 0x17 ;  /* 0xc080000009037811 */ /* 0x000fe200078eb8ff */
[----:B------:R-:W-:-:S04]  /*09b0*/  VIADD R10, R10, 0xffffff81 ;  /* 0xffffff810a0a7836 */ /* 0x000fc80000000000 */
[----:B------:R-:W-:Y:S01]  /*09c0*/  IMAD.IADD R3, R12, 0x1, -R3 ;  /* 0x000000010c037824 */ /* 0x000fe200078e0a03 */
[C---:B------:R-:W-:Y:S01]  /*09d0*/  IADD3 R9, PT, PT, R10.reuse, 0x7f, -R9 ;  /* 0x0000007f0a097810 */ /* 0x040fe20007ffe809 */
[----:B------:R-:W-:Y:S02]  /*09e0*/  IMAD R0, R10, -0x800000, R11 ;  /* 0xff8000000a007824 */ /* 0x000fe400078e020b */
[----:B------:R-:W0:Y:S01]  /*09f0*/  MUFU.RCP R12, R3 ;  /* 0x00000003000c7308 */ /* 0x000e220000001000 */
[----:B------:R-:W-:Y:S01]  /*0a00*/  FADD.FTZ R13, -R3, -RZ ;  /* 0x800000ff030d7221 */ /* 0x000fe20000010100 */
[----:B------:R-:W-:-:S03]  /*0a10*/  IMAD.IADD R9, R9, 0x1, R8 ;  /* 0x0000000109097824 */ /* 0x000fc600078e0208 */
[----:B0-----:R-:W-:-:S04]  /*0a20*/  FFMA R15, R12, R13, 1 ;  /* 0x3f8000000c0f7423 */ /* 0x001fc8000000000d */
[----:B------:R-:W-:-:S04]  /*0a30*/  FFMA R14, R12, R15, R12 ;  /* 0x0000000f0c0e7223 */ /* 0x000fc8000000000c */
[----:B------:R-:W-:-:S04]  /*0a40*/  FFMA R11, R0, R14, RZ ;  /* 0x0000000e000b7223 */ /* 0x000fc800000000ff */
[----:B------:R-:W-:-:S04]  /*0a50*/  FFMA R12, R13, R11, R0 ;  /* 0x0000000b0d0c7223 */ /* 0x000fc80000000000 */
[----:B------:R-:W-:-:S04]  /*0a60*/  FFMA R11, R14, R12, R11 ;  /* 0x0000000c0e0b7223 */ /* 0x000fc8000000000b */
[----:B------:R-:W-:-:S04]  /*0a70*/  FFMA R12, R13, R11, R0 ;  /* 0x0000000b0d0c7223 */ /* 0x000fc80000000000 */
[----:B------:R-:W-:-:S05]  /*0a80*/  FFMA R0, R14, R12, R11 ;  /* 0x0000000c0e007223 */ /* 0x000fca000000000b */
[----:B------:R-:W-:-:S04]  /*0a90*/  SHF.R.U32.HI R3, RZ, 0x17, R0 ;  /* 0x00000017ff037819 */ /* 0x000fc80000011600 */
[----:B------:R-:W-:-:S05]  /*0aa0*/  LOP3.LUT R3, R3, 0xff, RZ, 0xc0, !PT ;  /* 0x000000ff03037812 */ /* 0x000fca00078ec0ff */
[----:B------:R-:W-:-:S04]  /*0ab0*/  IMAD.IADD R13, R3, 0x1, R9 ;  /* 0x00000001030d7824 */ /* 0x000fc800078e0209 */
[----:B------:R-:W-:-:S05]  /*0ac0*/  VIADD R3, R13, 0xffffffff ;  /* 0xffffffff0d037836 */ /* 0x000fca0000000000 */
[----:B------:R-:W-:-:S13]  /*0ad0*/  ISETP.GE.U32.AND P0, PT, R3, 0xfe, PT ;  /* 0x000000fe0300780c */ /* 0x000fda0003f06070 */
[----:B------:R-:W-:Y:S05]  /*0ae0*/  @!P0 BRA `(.L_x_21) ;  /* 0x0000000000808947 */ /* 0x000fea0003800000 */
[----:B------:R-:W-:-:S13]  /*0af0*/  ISETP.GT.AND P0, PT, R13, 0xfe, PT ;  /* 0x000000fe0d00780c */ /* 0x000fda0003f04270 */
[----:B------:R-:W-:Y:S05]  /*0b00*/  @P0 BRA `(.L_x_22) ;  /* 0x00000000006c0947 */ /* 0x000fea0003800000 */
[----:B------:R-:W-:-:S13]  /*0b10*/  ISETP.GE.AND P0, PT, R13, 0x1, PT ;  /* 0x000000010d00780c */ /* 0x000fda0003f06270 */
[----:B------:R-:W-:Y:S05]  /*0b20*/  @P0 BRA `(.L_x_23) ;  /* 0x0000000000980947 */ /* 0x000fea0003800000 */
[----:B------:R-:W-:Y:S02]  /*0b30*/  ISETP.GE.AND P0, PT, R13, -0x18, PT ;  /* 0xffffffe80d00780c */ /* 0x000fe40003f06270 */
[----:B------:R-:W-:-:S11]  /*0b40*/  LOP3.LUT R0, R0, 0x80000000, RZ, 0xc0, !PT ;  /* 0x8000000000007812 */ /* 0x000fd600078ec0ff */
[----:B------:R-:W-:Y:S05]  /*0b50*/  @!P0 BRA `(.L_x_23) ;  /* 0x00000000008c8947 */ /* 0x000fea0003800000 */
[CCC-:B------:R-:W-:Y:S01]  /*0b60*/  FFMA.RZ R3, R14.reuse, R12.reuse, R11.reuse ;  /* 0x0000000c0e037223 */ /* 0x1c0fe2000000c00b */
[C---:B------:R-:W-:Y:S02]  /*0b70*/  VIADD R10, R13.reuse, 0x20 ;  /* 0x000000200d0a7836 */ /* 0x040fe40000000000 */
[CCC-:B------:R-:W-:Y:S01]  /*0b80*/  FFMA.RM R8, R14.reuse, R12.reuse, R11.reuse ;  /* 0x0000000c0e087223 */ /* 0x1c0fe2000000400b */
[----:B------:R-:W-:Y:S02]  /*0b90*/  ISETP.NE.AND P3, PT, R13, RZ, PT ;  /* 0x000000ff0d00720c */ /* 0x000fe40003f65270 */
[----:B------:R-:W-:Y:S01]  /*0ba0*/  LOP3.LUT R9, R3, 0x7fffff, RZ, 0xc0, !PT ;  /* 0x007fffff03097812 */ /* 0x000fe200078ec0ff */
[----:B------:R-:W-:Y:S01]  /*0bb0*/  FFMA.RP R3, R14, R12, R11 ;  /* 0x0000000c0e037223 */ /* 0x000fe2000000800b */
[----:B------:R-:W-:Y:S01]  /*0bc0*/  IMAD.MOV R11, RZ, RZ, -R13 ;  /* 0x000000ffff0b7224 */ /* 0x000fe200078e0a0d */
[----:B------:R-:W-:Y:S02]  /*0bd0*/  ISETP.NE.AND P1, PT, R13, RZ, PT ;  /* 0x000000ff0d00720c */ /* 0x000fe40003f25270 */
[----:B------:R-:W-:-:S02]  /*0be0*/  LOP3.LUT R9, R9, 0x800000, RZ, 0xfc, !PT ;  /* 0x0080000009097812 */ /* 0x000fc400078efcff */
[----:B------:R-:W-:Y:S02]  /*0bf0*/  FSETP.NEU.FTZ.AND P0, PT, R3, R8, PT ;  /* 0x000000080300720b */ /* 0x000fe40003f1d000 */
[----:B------:R-:W-:Y:S02]  /*0c00*/  SHF.L.U32 R10, R9, R10, RZ ;  /* 0x0000000a090a7219 */ /* 0x000fe400000006ff */
[----:B------:R-:W-:Y:S02]  /*0c10*/  SEL R8, R11, RZ, P3 ;  /* 0x000000ff0b087207 */ /* 0x000fe40001800000 */
[----:B------:R-:W-:Y:S02]  /*0c20*/  ISETP.NE.AND P1, PT, R10, RZ, P1 ;  /* 0x000000ff0a00720c */ /* 0x000fe40000f25270 */
[----:B------:R-:W-:Y:S02]  /*0c30*/  SHF.R.U32.HI R8, RZ, R8, R9 ;  /* 0x00000008ff087219 */ /* 0x000fe40000011609 */
[----:B------:R-:W-:-:S02]  /*0c40*/  PLOP3.LUT P0, PT, P0, P1, PT, 0xf8, 0x8f ;  /* 0x00000000008f781c */ /* 0x000fc40000703f70 */
[----:B------:R-:W-:Y:S02]  /*0c50*/  SHF.R.U32.HI R10, RZ, 0x1, R8 ;  /* 0x00000001ff0a7819 */ /* 0x000fe40000011608 */
[----:B------:R-:W-:-:S04]  /*0c60*/  SEL R3, RZ, 0x1, !P0 ;  /* 0x00000001ff037807 */ /* 0x000fc80004000000 */
[----:B------:R-:W-:-:S04]  /*0c70*/  LOP3.LUT R3, R3, 0x1, R10, 0xf8, !PT ;  /* 0x0000000103037812 */ /* 0x000fc800078ef80a */
[----:B------:R-:W-:-:S05]  /*0c80*/  LOP3.LUT R3, R3, R8, RZ, 0xc0, !PT ;  /* 0x0000000803037212 */ /* 0x000fca00078ec0ff */
[----:B------:R-:W-:-:S05]  /*0c90*/  IMAD.IADD R3, R10, 0x1, R3 ;  /* 0x000000010a037824 */ /* 0x000fca00078e0203 */
[----:B------:R-:W-:Y:S01]  /*0ca0*/  LOP3.LUT R0, R3, R0, RZ, 0xfc, !PT ;  /* 0x0000000003007212 */ /* 0x000fe200078efcff */
[----:B------:R-:W-:Y:S06]  /*0cb0*/  BRA `(.L_x_23) ;  /* 0x0000000000347947 */ /* 0x000fec0003800000 */
.L_x_22:
[----:B------:R-:W-:-:S04]  /*0cc0*/  LOP3.LUT R0, R0, 0x80000000, RZ, 0xc0, !PT ;  /* 0x8000000000007812 */ /* 0x000fc800078ec0ff */
[----:B------:R-:W-:Y:S01]  /*0cd0*/  LOP3.LUT R0, R0, 0x7f800000, RZ, 0xfc, !PT ;  /* 0x7f80000000007812 */ /* 0x000fe200078efcff */
[----:B------:R-:W-:Y:S06]  /*0ce0*/  BRA `(.L_x_23) ;  /* 0x0000000000287947 */ /* 0x000fec0003800000 */
.L_x_21:
[----:B------:R-:W-:Y:S01]  /*0cf0*/  IMAD R0, R9, 0x800000, R0 ;  /* 0x0080000009007824 */ /* 0x000fe200078e0200 */
[----:B------:R-:W-:Y:S06]  /*0d00*/  BRA `(.L_x_23) ;  /* 0x0000000000207947 */ /* 0x000fec0003800000 */
.L_x_20:
[----:B------:R-:W-:-:S04]  /*0d10*/  LOP3.LUT R0, R12, 0x80000000, R11, 0x48, !PT ;  /* 0x800000000c007812 */ /* 0x000fc800078e480b */
[----:B------:R-:W-:Y:S01]  /*0d20*/  LOP3.LUT R0, R0, 0x7f800000, RZ, 0xfc, !PT ;  /* 0x7f80000000007812 */ /* 0x000fe200078efcff */
[----:B------:R-:W-:Y:S06]  /*0d30*/  BRA `(.L_x_23) ;  /* 0x0000000000147947 */ /* 0x000fec0003800000 */
.L_x_19:
[----:B------:R-:W-:Y:S01]  /*0d40*/  LOP3.LUT R0, R12, 0x80000000, R11, 0x48, !PT ;  /* 0x800000000c007812 */ /* 0x000fe200078e480b */
[----:B------:R-:W-:Y:S06]  /*0d50*/  BRA `(.L_x_23) ;  /* 0x00000000000c7947 */ /* 0x000fec0003800000 */
.L_x_18:
[----:B------:R-:W0:Y:S01]  /*0d60*/  MUFU.RSQ R0, -QNAN ;  /* 0xffc0000000007908 */ /* 0x000e220000001400 */
[----:B------:R-:W-:Y:S05]  /*0d70*/  BRA `(.L_x_23) ;  /* 0x0000000000047947 */ /* 0x000fea0003800000 */
.L_x_17:
[----:B------:R-:W-:-:S07]  /*0d80*/  FADD.FTZ R0, R0, R3 ;  /* 0x0000000300007221 */ /* 0x000fce0000010000 */
.L_x_23:
[----:B------:R-:W-:Y:S02]  /*0d90*/  IMAD.MOV.U32 R8, RZ, RZ, R6 ;  /* 0x000000ffff087224 */ /* 0x000fe400078e0006 */
[----:B------:R-:W-:-:S04]  /*0da0*/  IMAD.MOV.U32 R9, RZ, RZ, 0x0 ;  /* 0x00000000ff097424 */ /* 0x000fc800078e00ff */
[----:B0-----:R-:W-:Y:S05]  /*0db0*/  RET.REL.NODEC R8 `(_Z19row_rmsnorm_f32_dimPfS_S_iif) ;  /* 0xfffffff008907950 */ /* 0x001fea0003c3ffff */
.L_x_24:
        /* <DEDUP_REMOVED lines=12> */
.L_x_25:


//--------------------- .nv.shared._Z21rmsnorm_fp32_dim_simdPfS_S_iif --------------------------
	.section	.nv.shared._Z21rmsnorm_fp32_dim_simdPfS_S_iif,"aw",@nobits
	.sectionflags	@""
	.align	4
.nv.shared._Z21rmsnorm_fp32_dim_simdPfS_S_iif:
	.zero		1152


//--------------------- .nv.shared.reserved.0     --------------------------
	.section	.nv.shared.reserved.0,"aw",@nobits
	.weak		__nv_reservedSMEM_offset_0_alias
	.size		__nv_reservedSMEM_offset_0_alias, 0, 64
	.other		__nv_reservedSMEM_offset_0_alias,@"STO_CUDA_RESERVED_SHARED STV_DEFAULT"
__nv_reservedSMEM_offset_0_alias:
	.zero		0
	.zero		64


//--------------------- .nv.shared._Z19row_rmsnorm_f32_dimPfS_S_iif --------------------------
	.section	.nv.shared._Z19row_rmsnorm_f32_dimPfS_S_iif,"aw",@nobits
	.sectionflags	@""
	.align	4
.nv.shared._Z19row_rmsnorm_f32_dimPfS_S_iif:
	.zero		1156


//--------------------- .nv.constant0._Z21rmsnorm_fp32_dim_simdPfS_S_iif --------------------------
	.section	.nv.constant0._Z21rmsnorm_fp32_dim_simdPfS_S_iif,"a",@progbits
	.sectionflags	@""
	.align	4
.nv.constant0._Z21rmsnorm_fp32_dim_simdPfS_S_iif:
	.zero		932


//--------------------- .nv.constant0._Z19row_rmsnorm_f32_dimPfS_S_iif --------------------------
	.section	.nv.constant0._Z19row_rmsnorm_f32_dimPfS_S_iif,"a",@progbits
	.sectionflags	@""
	.align	4
.nv.constant0._Z19row_rmsnorm_f32_dimPfS_S_iif:
	.zero		932


//--------------------- SYMBOLS --------------------------

	.type		.nv.reservedSmem.offset0,@object
	.size		.nv.reservedSmem.offset0,0x4
	.type		.nv.reservedSmem.cap,@object
	.size		.nv.reservedSmem.cap,0x4
